//
// Generated by NVIDIA NVVM Compiler
//
// Compiler Build ID: CL-36424714
// Cuda compilation tools, release 13.0, V13.0.88
// Based on NVVM 20.0.0
//

.version 9.0
.target sm_100
.address_size 64

	// .globl	_Z16DijkastraKernel1PiS_S_PbS0_S_iiS0_

.visible .entry _Z16DijkastraKernel1PiS_S_PbS0_S_iiS0_(
	.param .u64 .ptr .align 1 _Z16DijkastraKernel1PiS_S_PbS0_S_iiS0__param_0,
	.param .u64 .ptr .align 1 _Z16DijkastraKernel1PiS_S_PbS0_S_iiS0__param_1,
	.param .u64 .ptr .align 1 _Z16DijkastraKernel1PiS_S_PbS0_S_iiS0__param_2,
	.param .u64 .ptr .align 1 _Z16DijkastraKernel1PiS_S_PbS0_S_iiS0__param_3,
	.param .u64 .ptr .align 1 _Z16DijkastraKernel1PiS_S_PbS0_S_iiS0__param_4,
	.param .u64 .ptr .align 1 _Z16DijkastraKernel1PiS_S_PbS0_S_iiS0__param_5,
	.param .u32 _Z16DijkastraKernel1PiS_S_PbS0_S_iiS0__param_6,
	.param .u32 _Z16DijkastraKernel1PiS_S_PbS0_S_iiS0__param_7,
	.param .u64 .ptr .align 1 _Z16DijkastraKernel1PiS_S_PbS0_S_iiS0__param_8
)
{
	.reg .pred 	%p<58>;
	.reg .b16 	%rs<19>;
	.reg .b32 	%r<273>;
	.reg .b64 	%rd<153>;

	ld.param.u64 	%rd46, [_Z16DijkastraKernel1PiS_S_PbS0_S_iiS0__param_0];
	ld.param.u64 	%rd47, [_Z16DijkastraKernel1PiS_S_PbS0_S_iiS0__param_1];
	ld.param.u64 	%rd48, [_Z16DijkastraKernel1PiS_S_PbS0_S_iiS0__param_2];
	ld.param.u64 	%rd45, [_Z16DijkastraKernel1PiS_S_PbS0_S_iiS0__param_3];
	ld.param.u64 	%rd49, [_Z16DijkastraKernel1PiS_S_PbS0_S_iiS0__param_4];
	ld.param.u64 	%rd50, [_Z16DijkastraKernel1PiS_S_PbS0_S_iiS0__param_5];
	ld.param.u32 	%r124, [_Z16DijkastraKernel1PiS_S_PbS0_S_iiS0__param_6];
	ld.param.u64 	%rd51, [_Z16DijkastraKernel1PiS_S_PbS0_S_iiS0__param_8];
	cvta.to.global.u64 	%rd1, %rd51;
	cvta.to.global.u64 	%rd2, %rd49;
	cvta.to.global.u64 	%rd3, %rd48;
	cvta.to.global.u64 	%rd4, %rd50;
	cvta.to.global.u64 	%rd5, %rd47;
	cvta.to.global.u64 	%rd6, %rd46;
	cvta.to.global.u64 	%rd7, %rd45;
	mov.u32 	%r125, %ctaid.x;
	shl.b32 	%r126, %r125, 8;
	mov.u32 	%r127, %tid.x;
	add.s32 	%r128, %r126, %r127;
	shl.b32 	%r129, %r125, 9;
	shl.b32 	%r130, %r127, 1;
	add.s32 	%r1, %r129, %r130;
	or.b32  	%r131, %r1, 1;
	shr.u32 	%r132, %r124, 31;
	add.s32 	%r133, %r124, %r132;
	shr.s32 	%r2, %r133, 1;
	setp.eq.s32 	%p1, %r128, %r2;
	add.s32 	%r3, %r124, -1;
	selp.b32 	%r4, %r3, %r131, %p1;
	setp.ge.s32 	%p2, %r4, %r124;
	@%p2 bra 	$L__BB0_80;
	cvt.s64.s32 	%rd52, %r1;
	add.s64 	%rd8, %rd7, %rd52;
	ld.global.u8 	%rs1, [%rd8];
	setp.eq.s16 	%p3, %rs1, 0;
	@%p3 bra 	$L__BB0_41;
	ld.param.u32 	%r237, [_Z16DijkastraKernel1PiS_S_PbS0_S_iiS0__param_7];
	mov.b16 	%rs2, 0;
	st.global.u8 	[%rd8], %rs2;
	setp.eq.s32 	%p4, %r1, %r3;
	mul.wide.s32 	%rd53, %r1, 4;
	add.s64 	%rd9, %rd6, %rd53;
	@%p4 bra 	$L__BB0_4;
	ld.global.u32 	%r237, [%rd9+4];
$L__BB0_4:
	ld.global.u32 	%r241, [%rd9];
	setp.ge.s32 	%p5, %r241, %r237;
	@%p5 bra 	$L__BB0_41;
	ld.param.u32 	%r247, [_Z16DijkastraKernel1PiS_S_PbS0_S_iiS0__param_7];
	add.s64 	%rd57, %rd4, %rd53;
	mov.u32 	%r244, %r247;
	mov.u32 	%r240, %r247;
$L__BB0_6:
	mul.wide.s32 	%rd54, %r241, 4;
	add.s64 	%rd55, %rd5, %rd54;
	ld.global.u32 	%r12, [%rd55];
	ld.global.u32 	%r139, [%rd57];
	add.s64 	%rd58, %rd3, %rd54;
	ld.global.u32 	%r140, [%rd58];
	add.s32 	%r13, %r140, %r139;
	mul.wide.s32 	%rd59, %r12, 4;
	add.s64 	%rd10, %rd4, %rd59;
	ld.global.u32 	%r141, [%rd10];
	setp.ge.s32 	%p6, %r13, %r141;
	@%p6 bra 	$L__BB0_40;
	atom.global.min.s32 	%r142, [%rd10], %r13;
	add.s64 	%rd61, %rd6, %rd54;
	ld.global.u32 	%r143, [%rd61];
	setp.eq.s32 	%p7, %r143, %r3;
	add.s64 	%rd11, %rd6, %rd59;
	@%p7 bra 	$L__BB0_9;
	ld.global.u32 	%r240, [%rd11+4];
$L__BB0_9:
	ld.global.u32 	%r245, [%rd11];
	setp.ge.s32 	%p8, %r245, %r240;
	@%p8 bra 	$L__BB0_40;
$L__BB0_10:
	mul.wide.s32 	%rd63, %r245, 4;
	add.s64 	%rd64, %rd5, %rd63;
	ld.global.u32 	%r20, [%rd64];
	ld.global.u32 	%r144, [%rd10];
	add.s64 	%rd65, %rd3, %rd63;
	ld.global.u32 	%r145, [%rd65];
	add.s32 	%r21, %r145, %r144;
	mul.wide.s32 	%rd66, %r20, 4;
	add.s64 	%rd12, %rd4, %rd66;
	ld.global.u32 	%r146, [%rd12];
	setp.ge.s32 	%p9, %r21, %r146;
	@%p9 bra 	$L__BB0_39;
	atom.global.min.s32 	%r147, [%rd12], %r21;
	add.s64 	%rd68, %rd6, %rd63;
	ld.global.u32 	%r148, [%rd68];
	setp.eq.s32 	%p10, %r148, %r3;
	add.s64 	%rd13, %rd6, %rd66;
	@%p10 bra 	$L__BB0_13;
	ld.global.u32 	%r244, [%rd13+4];
$L__BB0_13:
	ld.global.u32 	%r248, [%rd13];
	setp.ge.s32 	%p11, %r248, %r244;
	@%p11 bra 	$L__BB0_39;
$L__BB0_14:
	mul.wide.s32 	%rd70, %r248, 4;
	add.s64 	%rd71, %rd5, %rd70;
	ld.global.u32 	%r27, [%rd71];
	ld.global.u32 	%r149, [%rd12];
	add.s64 	%rd72, %rd3, %rd70;
	ld.global.u32 	%r150, [%rd72];
	add.s32 	%r28, %r150, %r149;
	mul.wide.s32 	%rd73, %r27, 4;
	add.s64 	%rd14, %rd4, %rd73;
	ld.global.u32 	%r151, [%rd14];
	setp.ge.s32 	%p12, %r28, %r151;
	@%p12 bra 	$L__BB0_38;
	atom.global.min.s32 	%r152, [%rd14], %r28;
	add.s64 	%rd75, %rd6, %rd70;
	ld.global.u32 	%r153, [%rd75];
	setp.eq.s32 	%p13, %r153, %r3;
	add.s64 	%rd15, %rd6, %rd73;
	@%p13 bra 	$L__BB0_17;
	ld.global.u32 	%r247, [%rd15+4];
$L__BB0_17:
	ld.global.u32 	%r31, [%rd15];
	setp.ge.s32 	%p14, %r31, %r247;
	@%p14 bra 	$L__BB0_38;
	sub.s32 	%r154, %r247, %r31;
	and.b32  	%r32, %r154, 3;
	setp.eq.s32 	%p15, %r32, 0;
	mov.u32 	%r250, %r31;
	@%p15 bra 	$L__BB0_28;
	mul.wide.s32 	%rd77, %r31, 4;
	add.s64 	%rd16, %rd5, %rd77;
	ld.global.u32 	%r33, [%rd16];
	ld.global.u32 	%r155, [%rd14];
	add.s64 	%rd17, %rd3, %rd77;
	ld.global.u32 	%r156, [%rd17];
	add.s32 	%r34, %r156, %r155;
	mul.wide.s32 	%rd78, %r33, 4;
	add.s64 	%rd18, %rd4, %rd78;
	ld.global.u32 	%r157, [%rd18];
	setp.ge.s32 	%p16, %r34, %r157;
	@%p16 bra 	$L__BB0_21;
	cvt.s64.s32 	%rd79, %r33;
	atom.global.min.s32 	%r158, [%rd18], %r34;
	add.s64 	%rd80, %rd2, %rd79;
	mov.b16 	%rs3, 1;
	st.global.u8 	[%rd80], %rs3;
	st.global.u8 	[%rd1], %rs3;
$L__BB0_21:
	add.s32 	%r250, %r31, 1;
	setp.eq.s32 	%p17, %r32, 1;
	@%p17 bra 	$L__BB0_28;
	ld.global.u32 	%r36, [%rd16+4];
	ld.global.u32 	%r159, [%rd14];
	ld.global.u32 	%r160, [%rd17+4];
	add.s32 	%r37, %r160, %r159;
	mul.wide.s32 	%rd81, %r36, 4;
	add.s64 	%rd19, %rd4, %rd81;
	ld.global.u32 	%r161, [%rd19];
	setp.ge.s32 	%p18, %r37, %r161;
	@%p18 bra 	$L__BB0_24;
	cvt.s64.s32 	%rd82, %r36;
	atom.global.min.s32 	%r162, [%rd19], %r37;
	add.s64 	%rd83, %rd2, %rd82;
	mov.b16 	%rs4, 1;
	st.global.u8 	[%rd83], %rs4;
	st.global.u8 	[%rd1], %rs4;
$L__BB0_24:
	add.s32 	%r250, %r31, 2;
	setp.eq.s32 	%p19, %r32, 2;
	@%p19 bra 	$L__BB0_28;
	ld.global.u32 	%r39, [%rd16+8];
	ld.global.u32 	%r163, [%rd14];
	ld.global.u32 	%r164, [%rd17+8];
	add.s32 	%r40, %r164, %r163;
	mul.wide.s32 	%rd84, %r39, 4;
	add.s64 	%rd20, %rd4, %rd84;
	ld.global.u32 	%r165, [%rd20];
	setp.ge.s32 	%p20, %r40, %r165;
	@%p20 bra 	$L__BB0_27;
	cvt.s64.s32 	%rd85, %r39;
	atom.global.min.s32 	%r166, [%rd20], %r40;
	add.s64 	%rd86, %rd2, %rd85;
	mov.b16 	%rs5, 1;
	st.global.u8 	[%rd86], %rs5;
	st.global.u8 	[%rd1], %rs5;
$L__BB0_27:
	add.s32 	%r250, %r31, 3;
$L__BB0_28:
	sub.s32 	%r167, %r31, %r247;
	setp.gt.u32 	%p21, %r167, -4;
	@%p21 bra 	$L__BB0_38;
$L__BB0_29:
	mul.wide.s32 	%rd87, %r250, 4;
	add.s64 	%rd21, %rd5, %rd87;
	ld.global.u32 	%r44, [%rd21];
	ld.global.u32 	%r253, [%rd14];
	add.s64 	%rd22, %rd3, %rd87;
	ld.global.u32 	%r168, [%rd22];
	add.s32 	%r46, %r168, %r253;
	mul.wide.s32 	%rd88, %r44, 4;
	add.s64 	%rd23, %rd4, %rd88;
	ld.global.u32 	%r169, [%rd23];
	setp.ge.s32 	%p22, %r46, %r169;
	@%p22 bra 	$L__BB0_31;
	cvt.s64.s32 	%rd89, %r44;
	atom.global.min.s32 	%r170, [%rd23], %r46;
	add.s64 	%rd90, %rd2, %rd89;
	mov.b16 	%rs6, 1;
	st.global.u8 	[%rd90], %rs6;
	st.global.u8 	[%rd1], %rs6;
	ld.global.u32 	%r253, [%rd14];
$L__BB0_31:
	ld.global.u32 	%r49, [%rd21+4];
	ld.global.u32 	%r171, [%rd22+4];
	add.s32 	%r50, %r171, %r253;
	mul.wide.s32 	%rd91, %r49, 4;
	add.s64 	%rd24, %rd4, %rd91;
	ld.global.u32 	%r172, [%rd24];
	setp.ge.s32 	%p23, %r50, %r172;
	@%p23 bra 	$L__BB0_33;
	cvt.s64.s32 	%rd92, %r49;
	atom.global.min.s32 	%r173, [%rd24], %r50;
	add.s64 	%rd93, %rd2, %rd92;
	mov.b16 	%rs7, 1;
	st.global.u8 	[%rd93], %rs7;
	st.global.u8 	[%rd1], %rs7;
	ld.global.u32 	%r253, [%rd14];
$L__BB0_33:
	ld.global.u32 	%r53, [%rd21+8];
	ld.global.u32 	%r174, [%rd22+8];
	add.s32 	%r54, %r174, %r253;
	mul.wide.s32 	%rd94, %r53, 4;
	add.s64 	%rd25, %rd4, %rd94;
	ld.global.u32 	%r175, [%rd25];
	setp.ge.s32 	%p24, %r54, %r175;
	@%p24 bra 	$L__BB0_35;
	cvt.s64.s32 	%rd95, %r53;
	atom.global.min.s32 	%r176, [%rd25], %r54;
	add.s64 	%rd96, %rd2, %rd95;
	mov.b16 	%rs8, 1;
	st.global.u8 	[%rd96], %rs8;
	st.global.u8 	[%rd1], %rs8;
	ld.global.u32 	%r253, [%rd14];
$L__BB0_35:
	ld.global.u32 	%r57, [%rd21+12];
	ld.global.u32 	%r177, [%rd22+12];
	add.s32 	%r58, %r177, %r253;
	mul.wide.s32 	%rd97, %r57, 4;
	add.s64 	%rd26, %rd4, %rd97;
	ld.global.u32 	%r178, [%rd26];
	setp.ge.s32 	%p25, %r58, %r178;
	@%p25 bra 	$L__BB0_37;
	cvt.s64.s32 	%rd98, %r57;
	atom.global.min.s32 	%r179, [%rd26], %r58;
	add.s64 	%rd99, %rd2, %rd98;
	mov.b16 	%rs9, 1;
	st.global.u8 	[%rd99], %rs9;
	st.global.u8 	[%rd1], %rs9;
$L__BB0_37:
	add.s32 	%r250, %r250, 4;
	setp.ne.s32 	%p26, %r250, %r247;
	@%p26 bra 	$L__BB0_29;
$L__BB0_38:
	add.s32 	%r248, %r248, 1;
	setp.ne.s32 	%p27, %r248, %r244;
	@%p27 bra 	$L__BB0_14;
$L__BB0_39:
	add.s32 	%r245, %r245, 1;
	setp.ne.s32 	%p28, %r245, %r240;
	@%p28 bra 	$L__BB0_10;
$L__BB0_40:
	add.s32 	%r241, %r241, 1;
	setp.ne.s32 	%p29, %r241, %r237;
	@%p29 bra 	$L__BB0_6;
$L__BB0_41:
	ld.param.u64 	%rd152, [_Z16DijkastraKernel1PiS_S_PbS0_S_iiS0__param_3];
	cvt.s64.s32 	%rd100, %r4;
	cvta.to.global.u64 	%rd101, %rd152;
	add.s64 	%rd27, %rd101, %rd100;
	ld.global.u8 	%rs10, [%rd27];
	setp.eq.s16 	%p30, %rs10, 0;
	@%p30 bra 	$L__BB0_80;
	ld.param.u32 	%r233, [_Z16DijkastraKernel1PiS_S_PbS0_S_iiS0__param_7];
	mov.b16 	%rs11, 0;
	st.global.u8 	[%rd27], %rs11;
	mul.wide.s32 	%rd102, %r4, 4;
	add.s64 	%rd103, %rd6, %rd102;
	ld.global.u32 	%r180, [%rd103+4];
	setp.eq.s32 	%p31, %r4, %r3;
	selp.b32 	%r69, %r233, %r180, %p31;
	ld.global.u32 	%r261, [%rd103];
	setp.ge.s32 	%p32, %r261, %r69;
	@%p32 bra 	$L__BB0_80;
	mov.u32 	%r181, %ctaid.x;
	shl.b32 	%r182, %r181, 8;
$L__BB0_44:
	mul.wide.s32 	%rd104, %r261, 4;
	add.s64 	%rd105, %rd5, %rd104;
	ld.global.u32 	%r72, [%rd105];
	mov.u32 	%r183, %tid.x;
	add.s32 	%r184, %r182, %r183;
	setp.eq.s32 	%p33, %r184, %r2;
	shl.b32 	%r185, %r181, 9;
	shl.b32 	%r186, %r183, 1;
	add.s32 	%r187, %r185, %r186;
	or.b32  	%r188, %r187, 1;
	selp.b32 	%r189, %r3, %r188, %p33;
	mul.wide.s32 	%rd106, %r189, 4;
	add.s64 	%rd107, %rd4, %rd106;
	ld.global.u32 	%r190, [%rd107];
	add.s64 	%rd108, %rd3, %rd104;
	ld.global.u32 	%r191, [%rd108];
	add.s32 	%r73, %r191, %r190;
	mul.wide.s32 	%rd109, %r72, 4;
	add.s64 	%rd28, %rd4, %rd109;
	ld.global.u32 	%r192, [%rd28];
	setp.ge.s32 	%p34, %r73, %r192;
	@%p34 bra 	$L__BB0_79;
	ld.param.u32 	%r262, [_Z16DijkastraKernel1PiS_S_PbS0_S_iiS0__param_7];
	atom.global.min.s32 	%r193, [%rd28], %r73;
	add.s64 	%rd111, %rd6, %rd104;
	ld.global.u32 	%r194, [%rd111];
	setp.eq.s32 	%p35, %r194, %r3;
	add.s64 	%rd29, %rd6, %rd109;
	@%p35 bra 	$L__BB0_47;
	ld.global.u32 	%r262, [%rd29+4];
$L__BB0_47:
	ld.global.u32 	%r263, [%rd29];
	setp.ge.s32 	%p36, %r263, %r262;
	@%p36 bra 	$L__BB0_79;
$L__BB0_48:
	mul.wide.s32 	%rd113, %r263, 4;
	add.s64 	%rd114, %rd5, %rd113;
	ld.global.u32 	%r78, [%rd114];
	ld.global.u32 	%r195, [%rd28];
	add.s64 	%rd115, %rd3, %rd113;
	ld.global.u32 	%r196, [%rd115];
	add.s32 	%r79, %r196, %r195;
	mul.wide.s32 	%rd116, %r78, 4;
	add.s64 	%rd30, %rd4, %rd116;
	ld.global.u32 	%r197, [%rd30];
	setp.ge.s32 	%p37, %r79, %r197;
	@%p37 bra 	$L__BB0_78;
	ld.param.u32 	%r264, [_Z16DijkastraKernel1PiS_S_PbS0_S_iiS0__param_7];
	atom.global.min.s32 	%r198, [%rd30], %r79;
	add.s64 	%rd118, %rd6, %rd113;
	ld.global.u32 	%r199, [%rd118];
	setp.eq.s32 	%p38, %r199, %r3;
	add.s64 	%rd31, %rd6, %rd116;
	@%p38 bra 	$L__BB0_51;
	ld.global.u32 	%r264, [%rd31+4];
$L__BB0_51:
	ld.global.u32 	%r265, [%rd31];
	setp.ge.s32 	%p39, %r265, %r264;
	@%p39 bra 	$L__BB0_78;
$L__BB0_52:
	mul.wide.s32 	%rd120, %r265, 4;
	add.s64 	%rd121, %rd5, %rd120;
	ld.global.u32 	%r84, [%rd121];
	ld.global.u32 	%r200, [%rd30];
	add.s64 	%rd122, %rd3, %rd120;
	ld.global.u32 	%r201, [%rd122];
	add.s32 	%r85, %r201, %r200;
	mul.wide.s32 	%rd123, %r84, 4;
	add.s64 	%rd32, %rd4, %rd123;
	ld.global.u32 	%r202, [%rd32];
	setp.ge.s32 	%p40, %r85, %r202;
	@%p40 bra 	$L__BB0_77;
	ld.param.u32 	%r266, [_Z16DijkastraKernel1PiS_S_PbS0_S_iiS0__param_7];
	atom.global.min.s32 	%r203, [%rd32], %r85;
	add.s64 	%rd125, %rd6, %rd120;
	ld.global.u32 	%r204, [%rd125];
	setp.eq.s32 	%p41, %r204, %r3;
	add.s64 	%rd33, %rd6, %rd123;
	@%p41 bra 	$L__BB0_55;
	ld.global.u32 	%r266, [%rd33+4];
$L__BB0_55:
	ld.global.u32 	%r88, [%rd33];
	setp.ge.s32 	%p42, %r88, %r266;
	@%p42 bra 	$L__BB0_77;
	sub.s32 	%r205, %r266, %r88;
	and.b32  	%r89, %r205, 3;
	setp.eq.s32 	%p43, %r89, 0;
	mov.u32 	%r267, %r88;
	@%p43 bra 	$L__BB0_66;
	mul.wide.s32 	%rd127, %r88, 4;
	add.s64 	%rd34, %rd5, %rd127;
	ld.global.u32 	%r90, [%rd34];
	ld.global.u32 	%r206, [%rd32];
	add.s64 	%rd35, %rd3, %rd127;
	ld.global.u32 	%r207, [%rd35];
	add.s32 	%r91, %r207, %r206;
	mul.wide.s32 	%rd128, %r90, 4;
	add.s64 	%rd36, %rd4, %rd128;
	ld.global.u32 	%r208, [%rd36];
	setp.ge.s32 	%p44, %r91, %r208;
	@%p44 bra 	$L__BB0_59;
	cvt.s64.s32 	%rd129, %r90;
	atom.global.min.s32 	%r209, [%rd36], %r91;
	add.s64 	%rd130, %rd2, %rd129;
	mov.b16 	%rs12, 1;
	st.global.u8 	[%rd130], %rs12;
	st.global.u8 	[%rd1], %rs12;
$L__BB0_59:
	add.s32 	%r267, %r88, 1;
	setp.eq.s32 	%p45, %r89, 1;
	@%p45 bra 	$L__BB0_66;
	ld.global.u32 	%r93, [%rd34+4];
	ld.global.u32 	%r210, [%rd32];
	ld.global.u32 	%r211, [%rd35+4];
	add.s32 	%r94, %r211, %r210;
	mul.wide.s32 	%rd131, %r93, 4;
	add.s64 	%rd37, %rd4, %rd131;
	ld.global.u32 	%r212, [%rd37];
	setp.ge.s32 	%p46, %r94, %r212;
	@%p46 bra 	$L__BB0_62;
	cvt.s64.s32 	%rd132, %r93;
	atom.global.min.s32 	%r213, [%rd37], %r94;
	add.s64 	%rd133, %rd2, %rd132;
	mov.b16 	%rs13, 1;
	st.global.u8 	[%rd133], %rs13;
	st.global.u8 	[%rd1], %rs13;
$L__BB0_62:
	add.s32 	%r267, %r88, 2;
	setp.eq.s32 	%p47, %r89, 2;
	@%p47 bra 	$L__BB0_66;
	ld.global.u32 	%r96, [%rd34+8];
	ld.global.u32 	%r214, [%rd32];
	ld.global.u32 	%r215, [%rd35+8];
	add.s32 	%r97, %r215, %r214;
	mul.wide.s32 	%rd134, %r96, 4;
	add.s64 	%rd38, %rd4, %rd134;
	ld.global.u32 	%r216, [%rd38];
	setp.ge.s32 	%p48, %r97, %r216;
	@%p48 bra 	$L__BB0_65;
	cvt.s64.s32 	%rd135, %r96;
	atom.global.min.s32 	%r217, [%rd38], %r97;
	add.s64 	%rd136, %rd2, %rd135;
	mov.b16 	%rs14, 1;
	st.global.u8 	[%rd136], %rs14;
	st.global.u8 	[%rd1], %rs14;
$L__BB0_65:
	add.s32 	%r267, %r88, 3;
$L__BB0_66:
	sub.s32 	%r218, %r88, %r266;
	setp.gt.u32 	%p49, %r218, -4;
	@%p49 bra 	$L__BB0_77;
	sub.s32 	%r268, %r267, %r266;
$L__BB0_68:
	mul.wide.s32 	%rd137, %r267, 4;
	add.s64 	%rd138, %rd5, %rd137;
	add.s64 	%rd39, %rd138, 8;
	add.s64 	%rd139, %rd3, %rd137;
	add.s64 	%rd40, %rd139, 8;
	ld.global.u32 	%r103, [%rd138];
	ld.global.u32 	%r271, [%rd32];
	ld.global.u32 	%r219, [%rd139];
	add.s32 	%r105, %r219, %r271;
	mul.wide.s32 	%rd140, %r103, 4;
	add.s64 	%rd41, %rd4, %rd140;
	ld.global.u32 	%r220, [%rd41];
	setp.ge.s32 	%p50, %r105, %r220;
	@%p50 bra 	$L__BB0_70;
	cvt.s64.s32 	%rd141, %r103;
	atom.global.min.s32 	%r221, [%rd41], %r105;
	add.s64 	%rd142, %rd2, %rd141;
	mov.b16 	%rs15, 1;
	st.global.u8 	[%rd142], %rs15;
	st.global.u8 	[%rd1], %rs15;
	ld.global.u32 	%r271, [%rd32];
$L__BB0_70:
	ld.global.u32 	%r108, [%rd39+-4];
	ld.global.u32 	%r222, [%rd40+-4];
	add.s32 	%r109, %r222, %r271;
	mul.wide.s32 	%rd143, %r108, 4;
	add.s64 	%rd42, %rd4, %rd143;
	ld.global.u32 	%r223, [%rd42];
	setp.ge.s32 	%p51, %r109, %r223;
	@%p51 bra 	$L__BB0_72;
	cvt.s64.s32 	%rd144, %r108;
	atom.global.min.s32 	%r224, [%rd42], %r109;
	add.s64 	%rd145, %rd2, %rd144;
	mov.b16 	%rs16, 1;
	st.global.u8 	[%rd145], %rs16;
	st.global.u8 	[%rd1], %rs16;
	ld.global.u32 	%r271, [%rd32];
$L__BB0_72:
	ld.global.u32 	%r112, [%rd39];
	ld.global.u32 	%r225, [%rd40];
	add.s32 	%r113, %r225, %r271;
	mul.wide.s32 	%rd146, %r112, 4;
	add.s64 	%rd43, %rd4, %rd146;
	ld.global.u32 	%r226, [%rd43];
	setp.ge.s32 	%p52, %r113, %r226;
	@%p52 bra 	$L__BB0_74;
	cvt.s64.s32 	%rd147, %r112;
	atom.global.min.s32 	%r227, [%rd43], %r113;
	add.s64 	%rd148, %rd2, %rd147;
	mov.b16 	%rs17, 1;
	st.global.u8 	[%rd148], %rs17;
	st.global.u8 	[%rd1], %rs17;
	ld.global.u32 	%r271, [%rd32];
$L__BB0_74:
	ld.global.u32 	%r116, [%rd39+4];
	ld.global.u32 	%r228, [%rd40+4];
	add.s32 	%r117, %r228, %r271;
	mul.wide.s32 	%rd149, %r116, 4;
	add.s64 	%rd44, %rd4, %rd149;
	ld.global.u32 	%r229, [%rd44];
	setp.ge.s32 	%p53, %r117, %r229;
	@%p53 bra 	$L__BB0_76;
	cvt.s64.s32 	%rd150, %r116;
	atom.global.min.s32 	%r230, [%rd44], %r117;
	add.s64 	%rd151, %rd2, %rd150;
	mov.b16 	%rs18, 1;
	st.global.u8 	[%rd151], %rs18;
	st.global.u8 	[%rd1], %rs18;
$L__BB0_76:
	add.s32 	%r267, %r267, 4;
	add.s32 	%r268, %r268, 4;
	setp.ne.s32 	%p54, %r268, 0;
	@%p54 bra 	$L__BB0_68;
$L__BB0_77:
	add.s32 	%r265, %r265, 1;
	setp.ne.s32 	%p55, %r265, %r264;
	@%p55 bra 	$L__BB0_52;
$L__BB0_78:
	add.s32 	%r263, %r263, 1;
	setp.ne.s32 	%p56, %r263, %r262;
	@%p56 bra 	$L__BB0_48;
$L__BB0_79:
	add.s32 	%r261, %r261, 1;
	setp.ne.s32 	%p57, %r261, %r69;
	@%p57 bra 	$L__BB0_44;
$L__BB0_80:
	ret;

}
	// .globl	_Z16DijkastraKernel2PiS_S_PbS0_S_iiS0_
.visible .entry _Z16DijkastraKernel2PiS_S_PbS0_S_iiS0_(
	.param .u64 .ptr .align 1 _Z16DijkastraKernel2PiS_S_PbS0_S_iiS0__param_0,
	.param .u64 .ptr .align 1 _Z16DijkastraKernel2PiS_S_PbS0_S_iiS0__param_1,
	.param .u64 .ptr .align 1 _Z16DijkastraKernel2PiS_S_PbS0_S_iiS0__param_2,
	.param .u64 .ptr .align 1 _Z16DijkastraKernel2PiS_S_PbS0_S_iiS0__param_3,
	.param .u64 .ptr .align 1 _Z16DijkastraKernel2PiS_S_PbS0_S_iiS0__param_4,
	.param .u64 .ptr .align 1 _Z16DijkastraKernel2PiS_S_PbS0_S_iiS0__param_5,
	.param .u32 _Z16DijkastraKernel2PiS_S_PbS0_S_iiS0__param_6,
	.param .u32 _Z16DijkastraKernel2PiS_S_PbS0_S_iiS0__param_7,
	.param .u64 .ptr .align 1 _Z16DijkastraKernel2PiS_S_PbS0_S_iiS0__param_8
)
{
	.reg .pred 	%p<58>;
	.reg .b16 	%rs<19>;
	.reg .b32 	%r<273>;
	.reg .b64 	%rd<153>;

	ld.param.u64 	%rd46, [_Z16DijkastraKernel2PiS_S_PbS0_S_iiS0__param_0];
	ld.param.u64 	%rd47, [_Z16DijkastraKernel2PiS_S_PbS0_S_iiS0__param_1];
	ld.param.u64 	%rd48, [_Z16DijkastraKernel2PiS_S_PbS0_S_iiS0__param_2];
	ld.param.u64 	%rd49, [_Z16DijkastraKernel2PiS_S_PbS0_S_iiS0__param_3];
	ld.param.u64 	%rd45, [_Z16DijkastraKernel2PiS_S_PbS0_S_iiS0__param_4];
	ld.param.u64 	%rd50, [_Z16DijkastraKernel2PiS_S_PbS0_S_iiS0__param_5];
	ld.param.u32 	%r124, [_Z16DijkastraKernel2PiS_S_PbS0_S_iiS0__param_6];
	ld.param.u64 	%rd51, [_Z16DijkastraKernel2PiS_S_PbS0_S_iiS0__param_8];
	cvta.to.global.u64 	%rd1, %rd51;
	cvta.to.global.u64 	%rd2, %rd49;
	cvta.to.global.u64 	%rd3, %rd48;
	cvta.to.global.u64 	%rd4, %rd50;
	cvta.to.global.u64 	%rd5, %rd47;
	cvta.to.global.u64 	%rd6, %rd46;
	cvta.to.global.u64 	%rd7, %rd45;
	mov.u32 	%r125, %ctaid.x;
	shl.b32 	%r126, %r125, 8;
	mov.u32 	%r127, %tid.x;
	add.s32 	%r128, %r126, %r127;
	shl.b32 	%r129, %r125, 9;
	shl.b32 	%r130, %r127, 1;
	add.s32 	%r1, %r129, %r130;
	or.b32  	%r131, %r1, 1;
	shr.u32 	%r132, %r124, 31;
	add.s32 	%r133, %r124, %r132;
	shr.s32 	%r2, %r133, 1;
	setp.eq.s32 	%p1, %r128, %r2;
	add.s32 	%r3, %r124, -1;
	selp.b32 	%r4, %r3, %r131, %p1;
	setp.ge.s32 	%p2, %r4, %r124;
	@%p2 bra 	$L__BB1_80;
	cvt.s64.s32 	%rd52, %r1;
	add.s64 	%rd8, %rd7, %rd52;
	ld.global.u8 	%rs1, [%rd8];
	setp.eq.s16 	%p3, %rs1, 0;
	@%p3 bra 	$L__BB1_41;
	ld.param.u32 	%r237, [_Z16DijkastraKernel2PiS_S_PbS0_S_iiS0__param_7];
	mov.b16 	%rs2, 0;
	st.global.u8 	[%rd8], %rs2;
	setp.eq.s32 	%p4, %r1, %r3;
	mul.wide.s32 	%rd53, %r1, 4;
	add.s64 	%rd9, %rd6, %rd53;
	@%p4 bra 	$L__BB1_4;
	ld.global.u32 	%r237, [%rd9+4];
$L__BB1_4:
	ld.global.u32 	%r241, [%rd9];
	setp.ge.s32 	%p5, %r241, %r237;
	@%p5 bra 	$L__BB1_41;
	ld.param.u32 	%r247, [_Z16DijkastraKernel2PiS_S_PbS0_S_iiS0__param_7];
	add.s64 	%rd57, %rd4, %rd53;
	mov.u32 	%r244, %r247;
	mov.u32 	%r240, %r247;
$L__BB1_6:
	mul.wide.s32 	%rd54, %r241, 4;
	add.s64 	%rd55, %rd5, %rd54;
	ld.global.u32 	%r12, [%rd55];
	ld.global.u32 	%r139, [%rd57];
	add.s64 	%rd58, %rd3, %rd54;
	ld.global.u32 	%r140, [%rd58];
	add.s32 	%r13, %r140, %r139;
	mul.wide.s32 	%rd59, %r12, 4;
	add.s64 	%rd10, %rd4, %rd59;
	ld.global.u32 	%r141, [%rd10];
	setp.ge.s32 	%p6, %r13, %r141;
	@%p6 bra 	$L__BB1_40;
	atom.global.min.s32 	%r142, [%rd10], %r13;
	add.s64 	%rd61, %rd6, %rd54;
	ld.global.u32 	%r143, [%rd61];
	setp.eq.s32 	%p7, %r143, %r3;
	add.s64 	%rd11, %rd6, %rd59;
	@%p7 bra 	$L__BB1_9;
	ld.global.u32 	%r240, [%rd11+4];
$L__BB1_9:
	ld.global.u32 	%r245, [%rd11];
	setp.ge.s32 	%p8, %r245, %r240;
	@%p8 bra 	$L__BB1_40;
$L__BB1_10:
	mul.wide.s32 	%rd63, %r245, 4;
	add.s64 	%rd64, %rd5, %rd63;
	ld.global.u32 	%r20, [%rd64];
	ld.global.u32 	%r144, [%rd10];
	add.s64 	%rd65, %rd3, %rd63;
	ld.global.u32 	%r145, [%rd65];
	add.s32 	%r21, %r145, %r144;
	mul.wide.s32 	%rd66, %r20, 4;
	add.s64 	%rd12, %rd4, %rd66;
	ld.global.u32 	%r146, [%rd12];
	setp.ge.s32 	%p9, %r21, %r146;
	@%p9 bra 	$L__BB1_39;
	atom.global.min.s32 	%r147, [%rd12], %r21;
	add.s64 	%rd68, %rd6, %rd63;
	ld.global.u32 	%r148, [%rd68];
	setp.eq.s32 	%p10, %r148, %r3;
	add.s64 	%rd13, %rd6, %rd66;
	@%p10 bra 	$L__BB1_13;
	ld.global.u32 	%r244, [%rd13+4];
$L__BB1_13:
	ld.global.u32 	%r248, [%rd13];
	setp.ge.s32 	%p11, %r248, %r244;
	@%p11 bra 	$L__BB1_39;
$L__BB1_14:
	mul.wide.s32 	%rd70, %r248, 4;
	add.s64 	%rd71, %rd5, %rd70;
	ld.global.u32 	%r27, [%rd71];
	ld.global.u32 	%r149, [%rd12];
	add.s64 	%rd72, %rd3, %rd70;
	ld.global.u32 	%r150, [%rd72];
	add.s32 	%r28, %r150, %r149;
	mul.wide.s32 	%rd73, %r27, 4;
	add.s64 	%rd14, %rd4, %rd73;
	ld.global.u32 	%r151, [%rd14];
	setp.ge.s32 	%p12, %r28, %r151;
	@%p12 bra 	$L__BB1_38;
	atom.global.min.s32 	%r152, [%rd14], %r28;
	add.s64 	%rd75, %rd6, %rd70;
	ld.global.u32 	%r153, [%rd75];
	setp.eq.s32 	%p13, %r153, %r3;
	add.s64 	%rd15, %rd6, %rd73;
	@%p13 bra 	$L__BB1_17;
	ld.global.u32 	%r247, [%rd15+4];
$L__BB1_17:
	ld.global.u32 	%r31, [%rd15];
	setp.ge.s32 	%p14, %r31, %r247;
	@%p14 bra 	$L__BB1_38;
	sub.s32 	%r154, %r247, %r31;
	and.b32  	%r32, %r154, 3;
	setp.eq.s32 	%p15, %r32, 0;
	mov.u32 	%r250, %r31;
	@%p15 bra 	$L__BB1_28;
	mul.wide.s32 	%rd77, %r31, 4;
	add.s64 	%rd16, %rd5, %rd77;
	ld.global.u32 	%r33, [%rd16];
	ld.global.u32 	%r155, [%rd14];
	add.s64 	%rd17, %rd3, %rd77;
	ld.global.u32 	%r156, [%rd17];
	add.s32 	%r34, %r156, %r155;
	mul.wide.s32 	%rd78, %r33, 4;
	add.s64 	%rd18, %rd4, %rd78;
	ld.global.u32 	%r157, [%rd18];
	setp.ge.s32 	%p16, %r34, %r157;
	@%p16 bra 	$L__BB1_21;
	cvt.s64.s32 	%rd79, %r33;
	atom.global.min.s32 	%r158, [%rd18], %r34;
	add.s64 	%rd80, %rd2, %rd79;
	mov.b16 	%rs3, 1;
	st.global.u8 	[%rd80], %rs3;
	st.global.u8 	[%rd1], %rs3;
$L__BB1_21:
	add.s32 	%r250, %r31, 1;
	setp.eq.s32 	%p17, %r32, 1;
	@%p17 bra 	$L__BB1_28;
	ld.global.u32 	%r36, [%rd16+4];
	ld.global.u32 	%r159, [%rd14];
	ld.global.u32 	%r160, [%rd17+4];
	add.s32 	%r37, %r160, %r159;
	mul.wide.s32 	%rd81, %r36, 4;
	add.s64 	%rd19, %rd4, %rd81;
	ld.global.u32 	%r161, [%rd19];
	setp.ge.s32 	%p18, %r37, %r161;
	@%p18 bra 	$L__BB1_24;
	cvt.s64.s32 	%rd82, %r36;
	atom.global.min.s32 	%r162, [%rd19], %r37;
	add.s64 	%rd83, %rd2, %rd82;
	mov.b16 	%rs4, 1;
	st.global.u8 	[%rd83], %rs4;
	st.global.u8 	[%rd1], %rs4;
$L__BB1_24:
	add.s32 	%r250, %r31, 2;
	setp.eq.s32 	%p19, %r32, 2;
	@%p19 bra 	$L__BB1_28;
	ld.global.u32 	%r39, [%rd16+8];
	ld.global.u32 	%r163, [%rd14];
	ld.global.u32 	%r164, [%rd17+8];
	add.s32 	%r40, %r164, %r163;
	mul.wide.s32 	%rd84, %r39, 4;
	add.s64 	%rd20, %rd4, %rd84;
	ld.global.u32 	%r165, [%rd20];
	setp.ge.s32 	%p20, %r40, %r165;
	@%p20 bra 	$L__BB1_27;
	cvt.s64.s32 	%rd85, %r39;
	atom.global.min.s32 	%r166, [%rd20], %r40;
	add.s64 	%rd86, %rd2, %rd85;
	mov.b16 	%rs5, 1;
	st.global.u8 	[%rd86], %rs5;
	st.global.u8 	[%rd1], %rs5;
$L__BB1_27:
	add.s32 	%r250, %r31, 3;
$L__BB1_28:
	sub.s32 	%r167, %r31, %r247;
	setp.gt.u32 	%p21, %r167, -4;
	@%p21 bra 	$L__BB1_38;
$L__BB1_29:
	mul.wide.s32 	%rd87, %r250, 4;
	add.s64 	%rd21, %rd5, %rd87;
	ld.global.u32 	%r44, [%rd21];
	ld.global.u32 	%r253, [%rd14];
	add.s64 	%rd22, %rd3, %rd87;
	ld.global.u32 	%r168, [%rd22];
	add.s32 	%r46, %r168, %r253;
	mul.wide.s32 	%rd88, %r44, 4;
	add.s64 	%rd23, %rd4, %rd88;
	ld.global.u32 	%r169, [%rd23];
	setp.ge.s32 	%p22, %r46, %r169;
	@%p22 bra 	$L__BB1_31;
	cvt.s64.s32 	%rd89, %r44;
	atom.global.min.s32 	%r170, [%rd23], %r46;
	add.s64 	%rd90, %rd2, %rd89;
	mov.b16 	%rs6, 1;
	st.global.u8 	[%rd90], %rs6;
	st.global.u8 	[%rd1], %rs6;
	ld.global.u32 	%r253, [%rd14];
$L__BB1_31:
	ld.global.u32 	%r49, [%rd21+4];
	ld.global.u32 	%r171, [%rd22+4];
	add.s32 	%r50, %r171, %r253;
	mul.wide.s32 	%rd91, %r49, 4;
	add.s64 	%rd24, %rd4, %rd91;
	ld.global.u32 	%r172, [%rd24];
	setp.ge.s32 	%p23, %r50, %r172;
	@%p23 bra 	$L__BB1_33;
	cvt.s64.s32 	%rd92, %r49;
	atom.global.min.s32 	%r173, [%rd24], %r50;
	add.s64 	%rd93, %rd2, %rd92;
	mov.b16 	%rs7, 1;
	st.global.u8 	[%rd93], %rs7;
	st.global.u8 	[%rd1], %rs7;
	ld.global.u32 	%r253, [%rd14];
$L__BB1_33:
	ld.global.u32 	%r53, [%rd21+8];
	ld.global.u32 	%r174, [%rd22+8];
	add.s32 	%r54, %r174, %r253;
	mul.wide.s32 	%rd94, %r53, 4;
	add.s64 	%rd25, %rd4, %rd94;
	ld.global.u32 	%r175, [%rd25];
	setp.ge.s32 	%p24, %r54, %r175;
	@%p24 bra 	$L__BB1_35;
	cvt.s64.s32 	%rd95, %r53;
	atom.global.min.s32 	%r176, [%rd25], %r54;
	add.s64 	%rd96, %rd2, %rd95;
	mov.b16 	%rs8, 1;
	st.global.u8 	[%rd96], %rs8;
	st.global.u8 	[%rd1], %rs8;
	ld.global.u32 	%r253, [%rd14];
$L__BB1_35:
	ld.global.u32 	%r57, [%rd21+12];
	ld.global.u32 	%r177, [%rd22+12];
	add.s32 	%r58, %r177, %r253;
	mul.wide.s32 	%rd97, %r57, 4;
	add.s64 	%rd26, %rd4, %rd97;
	ld.global.u32 	%r178, [%rd26];
	setp.ge.s32 	%p25, %r58, %r178;
	@%p25 bra 	$L__BB1_37;
	cvt.s64.s32 	%rd98, %r57;
	atom.global.min.s32 	%r179, [%rd26], %r58;
	add.s64 	%rd99, %rd2, %rd98;
	mov.b16 	%rs9, 1;
	st.global.u8 	[%rd99], %rs9;
	st.global.u8 	[%rd1], %rs9;
$L__BB1_37:
	add.s32 	%r250, %r250, 4;
	setp.ne.s32 	%p26, %r250, %r247;
	@%p26 bra 	$L__BB1_29;
$L__BB1_38:
	add.s32 	%r248, %r248, 1;
	setp.ne.s32 	%p27, %r248, %r244;
	@%p27 bra 	$L__BB1_14;
$L__BB1_39:
	add.s32 	%r245, %r245, 1;
	setp.ne.s32 	%p28, %r245, %r240;
	@%p28 bra 	$L__BB1_10;
$L__BB1_40:
	add.s32 	%r241, %r241, 1;
	setp.ne.s32 	%p29, %r241, %r237;
	@%p29 bra 	$L__BB1_6;
$L__BB1_41:
	ld.param.u64 	%rd152, [_Z16DijkastraKernel2PiS_S_PbS0_S_iiS0__param_4];
	cvt.s64.s32 	%rd100, %r4;
	cvta.to.global.u64 	%rd101, %rd152;
	add.s64 	%rd27, %rd101, %rd100;
	ld.global.u8 	%rs10, [%rd27];
	setp.eq.s16 	%p30, %rs10, 0;
	@%p30 bra 	$L__BB1_80;
	ld.param.u32 	%r233, [_Z16DijkastraKernel2PiS_S_PbS0_S_iiS0__param_7];
	mov.b16 	%rs11, 0;
	st.global.u8 	[%rd27], %rs11;
	mul.wide.s32 	%rd102, %r4, 4;
	add.s64 	%rd103, %rd6, %rd102;
	ld.global.u32 	%r180, [%rd103+4];
	setp.eq.s32 	%p31, %r4, %r3;
	selp.b32 	%r69, %r233, %r180, %p31;
	ld.global.u32 	%r261, [%rd103];
	setp.ge.s32 	%p32, %r261, %r69;
	@%p32 bra 	$L__BB1_80;
	mov.u32 	%r181, %ctaid.x;
	shl.b32 	%r182, %r181, 8;
$L__BB1_44:
	mul.wide.s32 	%rd104, %r261, 4;
	add.s64 	%rd105, %rd5, %rd104;
	ld.global.u32 	%r72, [%rd105];
	mov.u32 	%r183, %tid.x;
	add.s32 	%r184, %r182, %r183;
	setp.eq.s32 	%p33, %r184, %r2;
	shl.b32 	%r185, %r181, 9;
	shl.b32 	%r186, %r183, 1;
	add.s32 	%r187, %r185, %r186;
	or.b32  	%r188, %r187, 1;
	selp.b32 	%r189, %r3, %r188, %p33;
	mul.wide.s32 	%rd106, %r189, 4;
	add.s64 	%rd107, %rd4, %rd106;
	ld.global.u32 	%r190, [%rd107];
	add.s64 	%rd108, %rd3, %rd104;
	ld.global.u32 	%r191, [%rd108];
	add.s32 	%r73, %r191, %r190;
	mul.wide.s32 	%rd109, %r72, 4;
	add.s64 	%rd28, %rd4, %rd109;
	ld.global.u32 	%r192, [%rd28];
	setp.ge.s32 	%p34, %r73, %r192;
	@%p34 bra 	$L__BB1_79;
	ld.param.u32 	%r262, [_Z16DijkastraKernel2PiS_S_PbS0_S_iiS0__param_7];
	atom.global.min.s32 	%r193, [%rd28], %r73;
	add.s64 	%rd111, %rd6, %rd104;
	ld.global.u32 	%r194, [%rd111];
	setp.eq.s32 	%p35, %r194, %r3;
	add.s64 	%rd29, %rd6, %rd109;
	@%p35 bra 	$L__BB1_47;
	ld.global.u32 	%r262, [%rd29+4];
$L__BB1_47:
	ld.global.u32 	%r263, [%rd29];
	setp.ge.s32 	%p36, %r263, %r262;
	@%p36 bra 	$L__BB1_79;
$L__BB1_48:
	mul.wide.s32 	%rd113, %r263, 4;
	add.s64 	%rd114, %rd5, %rd113;
	ld.global.u32 	%r78, [%rd114];
	ld.global.u32 	%r195, [%rd28];
	add.s64 	%rd115, %rd3, %rd113;
	ld.global.u32 	%r196, [%rd115];
	add.s32 	%r79, %r196, %r195;
	mul.wide.s32 	%rd116, %r78, 4;
	add.s64 	%rd30, %rd4, %rd116;
	ld.global.u32 	%r197, [%rd30];
	setp.ge.s32 	%p37, %r79, %r197;
	@%p37 bra 	$L__BB1_78;
	ld.param.u32 	%r264, [_Z16DijkastraKernel2PiS_S_PbS0_S_iiS0__param_7];
	atom.global.min.s32 	%r198, [%rd30], %r79;
	add.s64 	%rd118, %rd6, %rd113;
	ld.global.u32 	%r199, [%rd118];
	setp.eq.s32 	%p38, %r199, %r3;
	add.s64 	%rd31, %rd6, %rd116;
	@%p38 bra 	$L__BB1_51;
	ld.global.u32 	%r264, [%rd31+4];
$L__BB1_51:
	ld.global.u32 	%r265, [%rd31];
	setp.ge.s32 	%p39, %r265, %r264;
	@%p39 bra 	$L__BB1_78;
$L__BB1_52:
	mul.wide.s32 	%rd120, %r265, 4;
	add.s64 	%rd121, %rd5, %rd120;
	ld.global.u32 	%r84, [%rd121];
	ld.global.u32 	%r200, [%rd30];
	add.s64 	%rd122, %rd3, %rd120;
	ld.global.u32 	%r201, [%rd122];
	add.s32 	%r85, %r201, %r200;
	mul.wide.s32 	%rd123, %r84, 4;
	add.s64 	%rd32, %rd4, %rd123;
	ld.global.u32 	%r202, [%rd32];
	setp.ge.s32 	%p40, %r85, %r202;
	@%p40 bra 	$L__BB1_77;
	ld.param.u32 	%r266, [_Z16DijkastraKernel2PiS_S_PbS0_S_iiS0__param_7];
	atom.global.min.s32 	%r203, [%rd32], %r85;
	add.s64 	%rd125, %rd6, %rd120;
	ld.global.u32 	%r204, [%rd125];
	setp.eq.s32 	%p41, %r204, %r3;
	add.s64 	%rd33, %rd6, %rd123;
	@%p41 bra 	$L__BB1_55;
	ld.global.u32 	%r266, [%rd33+4];
$L__BB1_55:
	ld.global.u32 	%r88, [%rd33];
	setp.ge.s32 	%p42, %r88, %r266;
	@%p42 bra 	$L__BB1_77;
	sub.s32 	%r205, %r266, %r88;
	and.b32  	%r89, %r205, 3;
	setp.eq.s32 	%p43, %r89, 0;
	mov.u32 	%r267, %r88;
	@%p43 bra 	$L__BB1_66;
	mul.wide.s32 	%rd127, %r88, 4;
	add.s64 	%rd34, %rd5, %rd127;
	ld.global.u32 	%r90, [%rd34];
	ld.global.u32 	%r206, [%rd32];
	add.s64 	%rd35, %rd3, %rd127;
	ld.global.u32 	%r207, [%rd35];
	add.s32 	%r91, %r207, %r206;
	mul.wide.s32 	%rd128, %r90, 4;
	add.s64 	%rd36, %rd4, %rd128;
	ld.global.u32 	%r208, [%rd36];
	setp.ge.s32 	%p44, %r91, %r208;
	@%p44 bra 	$L__BB1_59;
	cvt.s64.s32 	%rd129, %r90;
	atom.global.min.s32 	%r209, [%rd36], %r91;
	add.s64 	%rd130, %rd2, %rd129;
	mov.b16 	%rs12, 1;
	st.global.u8 	[%rd130], %rs12;
	st.global.u8 	[%rd1], %rs12;
$L__BB1_59:
	add.s32 	%r267, %r88, 1;
	setp.eq.s32 	%p45, %r89, 1;
	@%p45 bra 	$L__BB1_66;
	ld.global.u32 	%r93, [%rd34+4];
	ld.global.u32 	%r210, [%rd32];
	ld.global.u32 	%r211, [%rd35+4];
	add.s32 	%r94, %r211, %r210;
	mul.wide.s32 	%rd131, %r93, 4;
	add.s64 	%rd37, %rd4, %rd131;
	ld.global.u32 	%r212, [%rd37];
	setp.ge.s32 	%p46, %r94, %r212;
	@%p46 bra 	$L__BB1_62;
	cvt.s64.s32 	%rd132, %r93;
	atom.global.min.s32 	%r213, [%rd37], %r94;
	add.s64 	%rd133, %rd2, %rd132;
	mov.b16 	%rs13, 1;
	st.global.u8 	[%rd133], %rs13;
	st.global.u8 	[%rd1], %rs13;
$L__BB1_62:
	add.s32 	%r267, %r88, 2;
	setp.eq.s32 	%p47, %r89, 2;
	@%p47 bra 	$L__BB1_66;
	ld.global.u32 	%r96, [%rd34+8];
	ld.global.u32 	%r214, [%rd32];
	ld.global.u32 	%r215, [%rd35+8];
	add.s32 	%r97, %r215, %r214;
	mul.wide.s32 	%rd134, %r96, 4;
	add.s64 	%rd38, %rd4, %rd134;
	ld.global.u32 	%r216, [%rd38];
	setp.ge.s32 	%p48, %r97, %r216;
	@%p48 bra 	$L__BB1_65;
	cvt.s64.s32 	%rd135, %r96;
	atom.global.min.s32 	%r217, [%rd38], %r97;
	add.s64 	%rd136, %rd2, %rd135;
	mov.b16 	%rs14, 1;
	st.global.u8 	[%rd136], %rs14;
	st.global.u8 	[%rd1], %rs14;
$L__BB1_65:
	add.s32 	%r267, %r88, 3;
$L__BB1_66:
	sub.s32 	%r218, %r88, %r266;
	setp.gt.u32 	%p49, %r218, -4;
	@%p49 bra 	$L__BB1_77;
	sub.s32 	%r268, %r267, %r266;
$L__BB1_68:
	mul.wide.s32 	%rd137, %r267, 4;
	add.s64 	%rd138, %rd5, %rd137;
	add.s64 	%rd39, %rd138, 8;
	add.s64 	%rd139, %rd3, %rd137;
	add.s64 	%rd40, %rd139, 8;
	ld.global.u32 	%r103, [%rd138];
	ld.global.u32 	%r271, [%rd32];
	ld.global.u32 	%r219, [%rd139];
	add.s32 	%r105, %r219, %r271;
	mul.wide.s32 	%rd140, %r103, 4;
	add.s64 	%rd41, %rd4, %rd140;
	ld.global.u32 	%r220, [%rd41];
	setp.ge.s32 	%p50, %r105, %r220;
	@%p50 bra 	$L__BB1_70;
	cvt.s64.s32 	%rd141, %r103;
	atom.global.min.s32 	%r221, [%rd41], %r105;
	add.s64 	%rd142, %rd2, %rd141;
	mov.b16 	%rs15, 1;
	st.global.u8 	[%rd142], %rs15;
	st.global.u8 	[%rd1], %rs15;
	ld.global.u32 	%r271, [%rd32];
$L__BB1_70:
	ld.global.u32 	%r108, [%rd39+-4];
	ld.global.u32 	%r222, [%rd40+-4];
	add.s32 	%r109, %r222, %r271;
	mul.wide.s32 	%rd143, %r108, 4;
	add.s64 	%rd42, %rd4, %rd143;
	ld.global.u32 	%r223, [%rd42];
	setp.ge.s32 	%p51, %r109, %r223;
	@%p51 bra 	$L__BB1_72;
	cvt.s64.s32 	%rd144, %r108;
	atom.global.min.s32 	%r224, [%rd42], %r109;
	add.s64 	%rd145, %rd2, %rd144;
	mov.b16 	%rs16, 1;
	st.global.u8 	[%rd145], %rs16;
	st.global.u8 	[%rd1], %rs16;
	ld.global.u32 	%r271, [%rd32];
$L__BB1_72:
	ld.global.u32 	%r112, [%rd39];
	ld.global.u32 	%r225, [%rd40];
	add.s32 	%r113, %r225, %r271;
	mul.wide.s32 	%rd146, %r112, 4;
	add.s64 	%rd43, %rd4, %rd146;
	ld.global.u32 	%r226, [%rd43];
	setp.ge.s32 	%p52, %r113, %r226;
	@%p52 bra 	$L__BB1_74;
	cvt.s64.s32 	%rd147, %r112;
	atom.global.min.s32 	%r227, [%rd43], %r113;
	add.s64 	%rd148, %rd2, %rd147;
	mov.b16 	%rs17, 1;
	st.global.u8 	[%rd148], %rs17;
	st.global.u8 	[%rd1], %rs17;
	ld.global.u32 	%r271, [%rd32];
$L__BB1_74:
	ld.global.u32 	%r116, [%rd39+4];
	ld.global.u32 	%r228, [%rd40+4];
	add.s32 	%r117, %r228, %r271;
	mul.wide.s32 	%rd149, %r116, 4;
	add.s64 	%rd44, %rd4, %rd149;
	ld.global.u32 	%r229, [%rd44];
	setp.ge.s32 	%p53, %r117, %r229;
	@%p53 bra 	$L__BB1_76;
	cvt.s64.s32 	%rd150, %r116;
	atom.global.min.s32 	%r230, [%rd44], %r117;
	add.s64 	%rd151, %rd2, %rd150;
	mov.b16 	%rs18, 1;
	st.global.u8 	[%rd151], %rs18;
	st.global.u8 	[%rd1], %rs18;
$L__BB1_76:
	add.s32 	%r267, %r267, 4;
	add.s32 	%r268, %r268, 4;
	setp.ne.s32 	%p54, %r268, 0;
	@%p54 bra 	$L__BB1_68;
$L__BB1_77:
	add.s32 	%r265, %r265, 1;
	setp.ne.s32 	%p55, %r265, %r264;
	@%p55 bra 	$L__BB1_52;
$L__BB1_78:
	add.s32 	%r263, %r263, 1;
	setp.ne.s32 	%p56, %r263, %r262;
	@%p56 bra 	$L__BB1_48;
$L__BB1_79:
	add.s32 	%r261, %r261, 1;
	setp.ne.s32 	%p57, %r261, %r69;
	@%p57 bra 	$L__BB1_44;
$L__BB1_80:
	ret;

}
	// .globl	_Z16DijkastraKernel3PiS_S_PbS0_S_iiS0_
.visible .entry _Z16DijkastraKernel3PiS_S_PbS0_S_iiS0_(
	.param .u64 .ptr .align 1 _Z16DijkastraKernel3PiS_S_PbS0_S_iiS0__param_0,
	.param .u64 .ptr .align 1 _Z16DijkastraKernel3PiS_S_PbS0_S_iiS0__param_1,
	.param .u64 .ptr .align 1 _Z16DijkastraKernel3PiS_S_PbS0_S_iiS0__param_2,
	.param .u64 .ptr .align 1 _Z16DijkastraKernel3PiS_S_PbS0_S_iiS0__param_3,
	.param .u64 .ptr .align 1 _Z16DijkastraKernel3PiS_S_PbS0_S_iiS0__param_4,
	.param .u64 .ptr .align 1 _Z16DijkastraKernel3PiS_S_PbS0_S_iiS0__param_5,
	.param .u32 _Z16DijkastraKernel3PiS_S_PbS0_S_iiS0__param_6,
	.param .u32 _Z16DijkastraKernel3PiS_S_PbS0_S_iiS0__param_7,
	.param .u64 .ptr .align 1 _Z16DijkastraKernel3PiS_S_PbS0_S_iiS0__param_8
)
{
	.reg .pred 	%p<57>;
	.reg .b16 	%rs<19>;
	.reg .b32 	%r<253>;
	.reg .b64 	%rd<151>;

	ld.param.u64 	%rd47, [_Z16DijkastraKernel3PiS_S_PbS0_S_iiS0__param_0];
	ld.param.u64 	%rd48, [_Z16DijkastraKernel3PiS_S_PbS0_S_iiS0__param_1];
	ld.param.u64 	%rd49, [_Z16DijkastraKernel3PiS_S_PbS0_S_iiS0__param_2];
	ld.param.u64 	%rd46, [_Z16DijkastraKernel3PiS_S_PbS0_S_iiS0__param_3];
	ld.param.u64 	%rd50, [_Z16DijkastraKernel3PiS_S_PbS0_S_iiS0__param_4];
	ld.param.u64 	%rd51, [_Z16DijkastraKernel3PiS_S_PbS0_S_iiS0__param_5];
	ld.param.u32 	%r123, [_Z16DijkastraKernel3PiS_S_PbS0_S_iiS0__param_6];
	ld.param.u32 	%r122, [_Z16DijkastraKernel3PiS_S_PbS0_S_iiS0__param_7];
	cvta.to.global.u64 	%rd1, %rd50;
	cvta.to.global.u64 	%rd2, %rd49;
	cvta.to.global.u64 	%rd3, %rd51;
	cvta.to.global.u64 	%rd4, %rd48;
	cvta.to.global.u64 	%rd5, %rd47;
	cvta.to.global.u64 	%rd6, %rd46;
	mov.u32 	%r124, %ctaid.x;
	shl.b32 	%r125, %r124, 8;
	mov.u32 	%r126, %tid.x;
	add.s32 	%r127, %r125, %r126;
	shl.b32 	%r128, %r124, 9;
	shl.b32 	%r129, %r126, 1;
	add.s32 	%r1, %r128, %r129;
	or.b32  	%r130, %r1, 1;
	shr.u32 	%r131, %r123, 31;
	add.s32 	%r132, %r123, %r131;
	shr.s32 	%r133, %r132, 1;
	setp.eq.s32 	%p1, %r127, %r133;
	add.s32 	%r2, %r123, -1;
	selp.b32 	%r3, %r2, %r130, %p1;
	setp.ge.s32 	%p2, %r3, %r123;
	@%p2 bra 	$L__BB2_80;
	cvt.s64.s32 	%rd52, %r1;
	add.s64 	%rd7, %rd6, %rd52;
	ld.global.u8 	%rs1, [%rd7];
	setp.eq.s16 	%p3, %rs1, 0;
	@%p3 bra 	$L__BB2_41;
	mov.b16 	%rs2, 0;
	st.global.u8 	[%rd7], %rs2;
	setp.eq.s32 	%p4, %r1, %r2;
	mul.wide.s32 	%rd53, %r1, 4;
	add.s64 	%rd8, %rd5, %rd53;
	mov.u32 	%r217, %r122;
	@%p4 bra 	$L__BB2_4;
	ld.global.u32 	%r217, [%rd8+4];
$L__BB2_4:
	ld.global.u32 	%r221, [%rd8];
	setp.ge.s32 	%p5, %r221, %r217;
	@%p5 bra 	$L__BB2_41;
	add.s64 	%rd9, %rd3, %rd53;
	mov.u32 	%r227, %r122;
	mov.u32 	%r224, %r122;
	mov.u32 	%r220, %r122;
$L__BB2_6:
	mul.wide.s32 	%rd55, %r221, 4;
	add.s64 	%rd56, %rd4, %rd55;
	ld.global.u32 	%r11, [%rd56];
	ld.global.u32 	%r134, [%rd9];
	add.s64 	%rd57, %rd2, %rd55;
	ld.global.u32 	%r135, [%rd57];
	add.s32 	%r12, %r135, %r134;
	mul.wide.s32 	%rd58, %r11, 4;
	add.s64 	%rd10, %rd3, %rd58;
	ld.global.u32 	%r136, [%rd10];
	setp.ge.s32 	%p6, %r12, %r136;
	@%p6 bra 	$L__BB2_40;
	atom.global.min.s32 	%r137, [%rd10], %r12;
	add.s64 	%rd60, %rd5, %rd55;
	ld.global.u32 	%r138, [%rd60];
	setp.eq.s32 	%p7, %r138, %r2;
	add.s64 	%rd11, %rd5, %rd58;
	@%p7 bra 	$L__BB2_9;
	ld.global.u32 	%r220, [%rd11+4];
$L__BB2_9:
	ld.global.u32 	%r225, [%rd11];
	setp.ge.s32 	%p8, %r225, %r220;
	@%p8 bra 	$L__BB2_40;
$L__BB2_10:
	mul.wide.s32 	%rd62, %r225, 4;
	add.s64 	%rd63, %rd4, %rd62;
	ld.global.u32 	%r19, [%rd63];
	ld.global.u32 	%r139, [%rd10];
	add.s64 	%rd64, %rd2, %rd62;
	ld.global.u32 	%r140, [%rd64];
	add.s32 	%r20, %r140, %r139;
	mul.wide.s32 	%rd65, %r19, 4;
	add.s64 	%rd12, %rd3, %rd65;
	ld.global.u32 	%r141, [%rd12];
	setp.ge.s32 	%p9, %r20, %r141;
	@%p9 bra 	$L__BB2_39;
	atom.global.min.s32 	%r142, [%rd12], %r20;
	mul.wide.s32 	%rd66, %r225, 4;
	add.s64 	%rd67, %rd5, %rd66;
	ld.global.u32 	%r143, [%rd67];
	setp.eq.s32 	%p10, %r143, %r2;
	add.s64 	%rd13, %rd5, %rd65;
	@%p10 bra 	$L__BB2_13;
	ld.global.u32 	%r224, [%rd13+4];
$L__BB2_13:
	ld.global.u32 	%r228, [%rd13];
	setp.ge.s32 	%p11, %r228, %r224;
	@%p11 bra 	$L__BB2_39;
$L__BB2_14:
	mul.wide.s32 	%rd69, %r228, 4;
	add.s64 	%rd70, %rd4, %rd69;
	ld.global.u32 	%r26, [%rd70];
	ld.global.u32 	%r144, [%rd12];
	add.s64 	%rd71, %rd2, %rd69;
	ld.global.u32 	%r145, [%rd71];
	add.s32 	%r27, %r145, %r144;
	mul.wide.s32 	%rd72, %r26, 4;
	add.s64 	%rd14, %rd3, %rd72;
	ld.global.u32 	%r146, [%rd14];
	setp.ge.s32 	%p12, %r27, %r146;
	@%p12 bra 	$L__BB2_38;
	atom.global.min.s32 	%r147, [%rd14], %r27;
	mul.wide.s32 	%rd73, %r228, 4;
	add.s64 	%rd74, %rd5, %rd73;
	ld.global.u32 	%r148, [%rd74];
	setp.eq.s32 	%p13, %r148, %r2;
	mul.wide.s32 	%rd75, %r26, 4;
	add.s64 	%rd15, %rd5, %rd75;
	@%p13 bra 	$L__BB2_17;
	ld.global.u32 	%r227, [%rd15+4];
$L__BB2_17:
	ld.global.u32 	%r30, [%rd15];
	setp.ge.s32 	%p14, %r30, %r227;
	@%p14 bra 	$L__BB2_38;
	sub.s32 	%r149, %r227, %r30;
	and.b32  	%r31, %r149, 3;
	setp.eq.s32 	%p15, %r31, 0;
	mov.u32 	%r230, %r30;
	@%p15 bra 	$L__BB2_28;
	mul.wide.s32 	%rd76, %r30, 4;
	add.s64 	%rd16, %rd4, %rd76;
	ld.global.u32 	%r32, [%rd16];
	ld.global.u32 	%r150, [%rd14];
	add.s64 	%rd17, %rd2, %rd76;
	ld.global.u32 	%r151, [%rd17];
	add.s32 	%r33, %r151, %r150;
	mul.wide.s32 	%rd77, %r32, 4;
	add.s64 	%rd18, %rd3, %rd77;
	ld.global.u32 	%r152, [%rd18];
	setp.ge.s32 	%p16, %r33, %r152;
	@%p16 bra 	$L__BB2_21;
	cvt.s64.s32 	%rd78, %r32;
	atom.global.min.s32 	%r153, [%rd18], %r33;
	add.s64 	%rd79, %rd1, %rd78;
	mov.b16 	%rs3, 1;
	st.global.u8 	[%rd79], %rs3;
$L__BB2_21:
	add.s32 	%r230, %r30, 1;
	setp.eq.s32 	%p17, %r31, 1;
	@%p17 bra 	$L__BB2_28;
	ld.global.u32 	%r35, [%rd16+4];
	ld.global.u32 	%r154, [%rd14];
	ld.global.u32 	%r155, [%rd17+4];
	add.s32 	%r36, %r155, %r154;
	mul.wide.s32 	%rd80, %r35, 4;
	add.s64 	%rd19, %rd3, %rd80;
	ld.global.u32 	%r156, [%rd19];
	setp.ge.s32 	%p18, %r36, %r156;
	@%p18 bra 	$L__BB2_24;
	cvt.s64.s32 	%rd81, %r35;
	atom.global.min.s32 	%r157, [%rd19], %r36;
	add.s64 	%rd82, %rd1, %rd81;
	mov.b16 	%rs4, 1;
	st.global.u8 	[%rd82], %rs4;
$L__BB2_24:
	add.s32 	%r230, %r30, 2;
	setp.eq.s32 	%p19, %r31, 2;
	@%p19 bra 	$L__BB2_28;
	ld.global.u32 	%r38, [%rd16+8];
	ld.global.u32 	%r158, [%rd14];
	ld.global.u32 	%r159, [%rd17+8];
	add.s32 	%r39, %r159, %r158;
	mul.wide.s32 	%rd83, %r38, 4;
	add.s64 	%rd20, %rd3, %rd83;
	ld.global.u32 	%r160, [%rd20];
	setp.ge.s32 	%p20, %r39, %r160;
	@%p20 bra 	$L__BB2_27;
	cvt.s64.s32 	%rd84, %r38;
	atom.global.min.s32 	%r161, [%rd20], %r39;
	add.s64 	%rd85, %rd1, %rd84;
	mov.b16 	%rs5, 1;
	st.global.u8 	[%rd85], %rs5;
$L__BB2_27:
	add.s32 	%r230, %r30, 3;
$L__BB2_28:
	sub.s32 	%r162, %r30, %r227;
	setp.gt.u32 	%p21, %r162, -4;
	@%p21 bra 	$L__BB2_38;
$L__BB2_29:
	mul.wide.s32 	%rd86, %r230, 4;
	add.s64 	%rd21, %rd4, %rd86;
	ld.global.u32 	%r43, [%rd21];
	ld.global.u32 	%r233, [%rd14];
	add.s64 	%rd22, %rd2, %rd86;
	ld.global.u32 	%r163, [%rd22];
	add.s32 	%r45, %r163, %r233;
	mul.wide.s32 	%rd87, %r43, 4;
	add.s64 	%rd23, %rd3, %rd87;
	ld.global.u32 	%r164, [%rd23];
	setp.ge.s32 	%p22, %r45, %r164;
	@%p22 bra 	$L__BB2_31;
	cvt.s64.s32 	%rd88, %r43;
	atom.global.min.s32 	%r165, [%rd23], %r45;
	add.s64 	%rd89, %rd1, %rd88;
	mov.b16 	%rs6, 1;
	st.global.u8 	[%rd89], %rs6;
	ld.global.u32 	%r233, [%rd14];
$L__BB2_31:
	ld.global.u32 	%r48, [%rd21+4];
	ld.global.u32 	%r166, [%rd22+4];
	add.s32 	%r49, %r166, %r233;
	mul.wide.s32 	%rd90, %r48, 4;
	add.s64 	%rd24, %rd3, %rd90;
	ld.global.u32 	%r167, [%rd24];
	setp.ge.s32 	%p23, %r49, %r167;
	@%p23 bra 	$L__BB2_33;
	cvt.s64.s32 	%rd91, %r48;
	atom.global.min.s32 	%r168, [%rd24], %r49;
	add.s64 	%rd92, %rd1, %rd91;
	mov.b16 	%rs7, 1;
	st.global.u8 	[%rd92], %rs7;
	ld.global.u32 	%r233, [%rd14];
$L__BB2_33:
	ld.global.u32 	%r52, [%rd21+8];
	ld.global.u32 	%r169, [%rd22+8];
	add.s32 	%r53, %r169, %r233;
	mul.wide.s32 	%rd93, %r52, 4;
	add.s64 	%rd25, %rd3, %rd93;
	ld.global.u32 	%r170, [%rd25];
	setp.ge.s32 	%p24, %r53, %r170;
	@%p24 bra 	$L__BB2_35;
	cvt.s64.s32 	%rd94, %r52;
	atom.global.min.s32 	%r171, [%rd25], %r53;
	add.s64 	%rd95, %rd1, %rd94;
	mov.b16 	%rs8, 1;
	st.global.u8 	[%rd95], %rs8;
	ld.global.u32 	%r233, [%rd14];
$L__BB2_35:
	ld.global.u32 	%r56, [%rd21+12];
	ld.global.u32 	%r172, [%rd22+12];
	add.s32 	%r57, %r172, %r233;
	mul.wide.s32 	%rd96, %r56, 4;
	add.s64 	%rd26, %rd3, %rd96;
	ld.global.u32 	%r173, [%rd26];
	setp.ge.s32 	%p25, %r57, %r173;
	@%p25 bra 	$L__BB2_37;
	cvt.s64.s32 	%rd97, %r56;
	atom.global.min.s32 	%r174, [%rd26], %r57;
	add.s64 	%rd98, %rd1, %rd97;
	mov.b16 	%rs9, 1;
	st.global.u8 	[%rd98], %rs9;
$L__BB2_37:
	add.s32 	%r230, %r230, 4;
	setp.ne.s32 	%p26, %r230, %r227;
	@%p26 bra 	$L__BB2_29;
$L__BB2_38:
	add.s32 	%r228, %r228, 1;
	setp.ne.s32 	%p27, %r228, %r224;
	@%p27 bra 	$L__BB2_14;
$L__BB2_39:
	add.s32 	%r225, %r225, 1;
	setp.ne.s32 	%p28, %r225, %r220;
	@%p28 bra 	$L__BB2_10;
$L__BB2_40:
	add.s32 	%r221, %r221, 1;
	setp.ne.s32 	%p29, %r221, %r217;
	@%p29 bra 	$L__BB2_6;
$L__BB2_41:
	ld.param.u64 	%rd150, [_Z16DijkastraKernel3PiS_S_PbS0_S_iiS0__param_3];
	cvt.s64.s32 	%rd99, %r3;
	cvta.to.global.u64 	%rd100, %rd150;
	add.s64 	%rd27, %rd100, %rd99;
	ld.global.u8 	%rs10, [%rd27];
	setp.eq.s16 	%p30, %rs10, 0;
	@%p30 bra 	$L__BB2_80;
	mov.b16 	%rs11, 0;
	st.global.u8 	[%rd27], %rs11;
	mul.wide.s32 	%rd101, %r3, 4;
	add.s64 	%rd102, %rd5, %rd101;
	ld.global.u32 	%r175, [%rd102+4];
	setp.eq.s32 	%p31, %r3, %r2;
	selp.b32 	%r68, %r122, %r175, %p31;
	ld.global.u32 	%r241, [%rd102];
	setp.ge.s32 	%p32, %r241, %r68;
	@%p32 bra 	$L__BB2_80;
	add.s64 	%rd28, %rd3, %rd101;
$L__BB2_44:
	mul.wide.s32 	%rd104, %r241, 4;
	add.s64 	%rd105, %rd4, %rd104;
	ld.global.u32 	%r71, [%rd105];
	ld.global.u32 	%r176, [%rd28];
	add.s64 	%rd106, %rd2, %rd104;
	ld.global.u32 	%r177, [%rd106];
	add.s32 	%r72, %r177, %r176;
	mul.wide.s32 	%rd107, %r71, 4;
	add.s64 	%rd29, %rd3, %rd107;
	ld.global.u32 	%r178, [%rd29];
	setp.ge.s32 	%p33, %r72, %r178;
	@%p33 bra 	$L__BB2_79;
	atom.global.min.s32 	%r179, [%rd29], %r72;
	add.s64 	%rd109, %rd5, %rd104;
	ld.global.u32 	%r180, [%rd109];
	setp.eq.s32 	%p34, %r180, %r2;
	add.s64 	%rd30, %rd5, %rd107;
	mov.u32 	%r242, %r122;
	@%p34 bra 	$L__BB2_47;
	ld.global.u32 	%r242, [%rd30+4];
$L__BB2_47:
	ld.global.u32 	%r243, [%rd30];
	setp.ge.s32 	%p35, %r243, %r242;
	@%p35 bra 	$L__BB2_79;
$L__BB2_48:
	mul.wide.s32 	%rd111, %r243, 4;
	add.s64 	%rd112, %rd4, %rd111;
	ld.global.u32 	%r77, [%rd112];
	ld.global.u32 	%r181, [%rd29];
	add.s64 	%rd113, %rd2, %rd111;
	ld.global.u32 	%r182, [%rd113];
	add.s32 	%r78, %r182, %r181;
	mul.wide.s32 	%rd114, %r77, 4;
	add.s64 	%rd31, %rd3, %rd114;
	ld.global.u32 	%r183, [%rd31];
	setp.ge.s32 	%p36, %r78, %r183;
	@%p36 bra 	$L__BB2_78;
	atom.global.min.s32 	%r184, [%rd31], %r78;
	add.s64 	%rd116, %rd5, %rd111;
	ld.global.u32 	%r185, [%rd116];
	setp.eq.s32 	%p37, %r185, %r2;
	add.s64 	%rd32, %rd5, %rd114;
	mov.u32 	%r244, %r122;
	@%p37 bra 	$L__BB2_51;
	ld.global.u32 	%r244, [%rd32+4];
$L__BB2_51:
	ld.global.u32 	%r245, [%rd32];
	setp.ge.s32 	%p38, %r245, %r244;
	@%p38 bra 	$L__BB2_78;
$L__BB2_52:
	mul.wide.s32 	%rd118, %r245, 4;
	add.s64 	%rd119, %rd4, %rd118;
	ld.global.u32 	%r83, [%rd119];
	ld.global.u32 	%r186, [%rd31];
	add.s64 	%rd120, %rd2, %rd118;
	ld.global.u32 	%r187, [%rd120];
	add.s32 	%r84, %r187, %r186;
	mul.wide.s32 	%rd121, %r83, 4;
	add.s64 	%rd33, %rd3, %rd121;
	ld.global.u32 	%r188, [%rd33];
	setp.ge.s32 	%p39, %r84, %r188;
	@%p39 bra 	$L__BB2_77;
	atom.global.min.s32 	%r189, [%rd33], %r84;
	mul.wide.s32 	%rd122, %r245, 4;
	add.s64 	%rd123, %rd5, %rd122;
	ld.global.u32 	%r190, [%rd123];
	setp.eq.s32 	%p40, %r190, %r2;
	mul.wide.s32 	%rd124, %r83, 4;
	add.s64 	%rd34, %rd5, %rd124;
	mov.u32 	%r246, %r122;
	@%p40 bra 	$L__BB2_55;
	ld.global.u32 	%r246, [%rd34+4];
$L__BB2_55:
	ld.global.u32 	%r87, [%rd34];
	setp.ge.s32 	%p41, %r87, %r246;
	@%p41 bra 	$L__BB2_77;
	sub.s32 	%r191, %r246, %r87;
	and.b32  	%r88, %r191, 3;
	setp.eq.s32 	%p42, %r88, 0;
	mov.u32 	%r247, %r87;
	@%p42 bra 	$L__BB2_66;
	mul.wide.s32 	%rd125, %r87, 4;
	add.s64 	%rd35, %rd4, %rd125;
	ld.global.u32 	%r89, [%rd35];
	ld.global.u32 	%r192, [%rd33];
	add.s64 	%rd36, %rd2, %rd125;
	ld.global.u32 	%r193, [%rd36];
	add.s32 	%r90, %r193, %r192;
	mul.wide.s32 	%rd126, %r89, 4;
	add.s64 	%rd37, %rd3, %rd126;
	ld.global.u32 	%r194, [%rd37];
	setp.ge.s32 	%p43, %r90, %r194;
	@%p43 bra 	$L__BB2_59;
	cvt.s64.s32 	%rd127, %r89;
	atom.global.min.s32 	%r195, [%rd37], %r90;
	add.s64 	%rd128, %rd1, %rd127;
	mov.b16 	%rs12, 1;
	st.global.u8 	[%rd128], %rs12;
$L__BB2_59:
	add.s32 	%r247, %r87, 1;
	setp.eq.s32 	%p44, %r88, 1;
	@%p44 bra 	$L__BB2_66;
	ld.global.u32 	%r92, [%rd35+4];
	ld.global.u32 	%r196, [%rd33];
	ld.global.u32 	%r197, [%rd36+4];
	add.s32 	%r93, %r197, %r196;
	mul.wide.s32 	%rd129, %r92, 4;
	add.s64 	%rd38, %rd3, %rd129;
	ld.global.u32 	%r198, [%rd38];
	setp.ge.s32 	%p45, %r93, %r198;
	@%p45 bra 	$L__BB2_62;
	cvt.s64.s32 	%rd130, %r92;
	atom.global.min.s32 	%r199, [%rd38], %r93;
	add.s64 	%rd131, %rd1, %rd130;
	mov.b16 	%rs13, 1;
	st.global.u8 	[%rd131], %rs13;
$L__BB2_62:
	add.s32 	%r247, %r87, 2;
	setp.eq.s32 	%p46, %r88, 2;
	@%p46 bra 	$L__BB2_66;
	ld.global.u32 	%r95, [%rd35+8];
	ld.global.u32 	%r200, [%rd33];
	ld.global.u32 	%r201, [%rd36+8];
	add.s32 	%r96, %r201, %r200;
	mul.wide.s32 	%rd132, %r95, 4;
	add.s64 	%rd39, %rd3, %rd132;
	ld.global.u32 	%r202, [%rd39];
	setp.ge.s32 	%p47, %r96, %r202;
	@%p47 bra 	$L__BB2_65;
	cvt.s64.s32 	%rd133, %r95;
	atom.global.min.s32 	%r203, [%rd39], %r96;
	add.s64 	%rd134, %rd1, %rd133;
	mov.b16 	%rs14, 1;
	st.global.u8 	[%rd134], %rs14;
$L__BB2_65:
	add.s32 	%r247, %r87, 3;
$L__BB2_66:
	sub.s32 	%r204, %r87, %r246;
	setp.gt.u32 	%p48, %r204, -4;
	@%p48 bra 	$L__BB2_77;
	sub.s32 	%r248, %r247, %r246;
$L__BB2_68:
	mul.wide.s32 	%rd135, %r247, 4;
	add.s64 	%rd136, %rd4, %rd135;
	add.s64 	%rd40, %rd136, 8;
	add.s64 	%rd137, %rd2, %rd135;
	add.s64 	%rd41, %rd137, 8;
	ld.global.u32 	%r102, [%rd136];
	ld.global.u32 	%r251, [%rd33];
	ld.global.u32 	%r205, [%rd137];
	add.s32 	%r104, %r205, %r251;
	mul.wide.s32 	%rd138, %r102, 4;
	add.s64 	%rd42, %rd3, %rd138;
	ld.global.u32 	%r206, [%rd42];
	setp.ge.s32 	%p49, %r104, %r206;
	@%p49 bra 	$L__BB2_70;
	cvt.s64.s32 	%rd139, %r102;
	atom.global.min.s32 	%r207, [%rd42], %r104;
	add.s64 	%rd140, %rd1, %rd139;
	mov.b16 	%rs15, 1;
	st.global.u8 	[%rd140], %rs15;
	ld.global.u32 	%r251, [%rd33];
$L__BB2_70:
	ld.global.u32 	%r107, [%rd40+-4];
	ld.global.u32 	%r208, [%rd41+-4];
	add.s32 	%r108, %r208, %r251;
	mul.wide.s32 	%rd141, %r107, 4;
	add.s64 	%rd43, %rd3, %rd141;
	ld.global.u32 	%r209, [%rd43];
	setp.ge.s32 	%p50, %r108, %r209;
	@%p50 bra 	$L__BB2_72;
	cvt.s64.s32 	%rd142, %r107;
	atom.global.min.s32 	%r210, [%rd43], %r108;
	add.s64 	%rd143, %rd1, %rd142;
	mov.b16 	%rs16, 1;
	st.global.u8 	[%rd143], %rs16;
	ld.global.u32 	%r251, [%rd33];
$L__BB2_72:
	ld.global.u32 	%r111, [%rd40];
	ld.global.u32 	%r211, [%rd41];
	add.s32 	%r112, %r211, %r251;
	mul.wide.s32 	%rd144, %r111, 4;
	add.s64 	%rd44, %rd3, %rd144;
	ld.global.u32 	%r212, [%rd44];
	setp.ge.s32 	%p51, %r112, %r212;
	@%p51 bra 	$L__BB2_74;
	cvt.s64.s32 	%rd145, %r111;
	atom.global.min.s32 	%r213, [%rd44], %r112;
	add.s64 	%rd146, %rd1, %rd145;
	mov.b16 	%rs17, 1;
	st.global.u8 	[%rd146], %rs17;
	ld.global.u32 	%r251, [%rd33];
$L__BB2_74:
	ld.global.u32 	%r115, [%rd40+4];
	ld.global.u32 	%r214, [%rd41+4];
	add.s32 	%r116, %r214, %r251;
	mul.wide.s32 	%rd147, %r115, 4;
	add.s64 	%rd45, %rd3, %rd147;
	ld.global.u32 	%r215, [%rd45];
	setp.ge.s32 	%p52, %r116, %r215;
	@%p52 bra 	$L__BB2_76;
	cvt.s64.s32 	%rd148, %r115;
	atom.global.min.s32 	%r216, [%rd45], %r116;
	add.s64 	%rd149, %rd1, %rd148;
	mov.b16 	%rs18, 1;
	st.global.u8 	[%rd149], %rs18;
$L__BB2_76:
	add.s32 	%r247, %r247, 4;
	add.s32 	%r248, %r248, 4;
	setp.ne.s32 	%p53, %r248, 0;
	@%p53 bra 	$L__BB2_68;
$L__BB2_77:
	add.s32 	%r245, %r245, 1;
	setp.ne.s32 	%p54, %r245, %r244;
	@%p54 bra 	$L__BB2_52;
$L__BB2_78:
	add.s32 	%r243, %r243, 1;
	setp.ne.s32 	%p55, %r243, %r242;
	@%p55 bra 	$L__BB2_48;
$L__BB2_79:
	add.s32 	%r241, %r241, 1;
	setp.ne.s32 	%p56, %r241, %r68;
	@%p56 bra 	$L__BB2_44;
$L__BB2_80:
	ret;

}
	// .globl	_Z16DijkastraKernel4PiS_S_PbS0_S_iiS0_
.visible .entry _Z16DijkastraKernel4PiS_S_PbS0_S_iiS0_(
	.param .u64 .ptr .align 1 _Z16DijkastraKernel4PiS_S_PbS0_S_iiS0__param_0,
	.param .u64 .ptr .align 1 _Z16DijkastraKernel4PiS_S_PbS0_S_iiS0__param_1,
	.param .u64 .ptr .align 1 _Z16DijkastraKernel4PiS_S_PbS0_S_iiS0__param_2,
	.param .u64 .ptr .align 1 _Z16DijkastraKernel4PiS_S_PbS0_S_iiS0__param_3,
	.param .u64 .ptr .align 1 _Z16DijkastraKernel4PiS_S_PbS0_S_iiS0__param_4,
	.param .u64 .ptr .align 1 _Z16DijkastraKernel4PiS_S_PbS0_S_iiS0__param_5,
	.param .u32 _Z16DijkastraKernel4PiS_S_PbS0_S_iiS0__param_6,
	.param .u32 _Z16DijkastraKernel4PiS_S_PbS0_S_iiS0__param_7,
	.param .u64 .ptr .align 1 _Z16DijkastraKernel4PiS_S_PbS0_S_iiS0__param_8
)
{
	.reg .pred 	%p<57>;
	.reg .b16 	%rs<19>;
	.reg .b32 	%r<259>;
	.reg .b64 	%rd<151>;

	ld.param.u64 	%rd47, [_Z16DijkastraKernel4PiS_S_PbS0_S_iiS0__param_0];
	ld.param.u64 	%rd48, [_Z16DijkastraKernel4PiS_S_PbS0_S_iiS0__param_1];
	ld.param.u64 	%rd49, [_Z16DijkastraKernel4PiS_S_PbS0_S_iiS0__param_2];
	ld.param.u64 	%rd50, [_Z16DijkastraKernel4PiS_S_PbS0_S_iiS0__param_3];
	ld.param.u64 	%rd46, [_Z16DijkastraKernel4PiS_S_PbS0_S_iiS0__param_4];
	ld.param.u64 	%rd51, [_Z16DijkastraKernel4PiS_S_PbS0_S_iiS0__param_5];
	ld.param.u32 	%r126, [_Z16DijkastraKernel4PiS_S_PbS0_S_iiS0__param_6];
	ld.param.u32 	%r125, [_Z16DijkastraKernel4PiS_S_PbS0_S_iiS0__param_7];
	cvta.to.global.u64 	%rd1, %rd50;
	cvta.to.global.u64 	%rd2, %rd49;
	cvta.to.global.u64 	%rd3, %rd51;
	cvta.to.global.u64 	%rd4, %rd48;
	cvta.to.global.u64 	%rd5, %rd47;
	cvta.to.global.u64 	%rd6, %rd46;
	mov.u32 	%r127, %ctaid.x;
	shl.b32 	%r128, %r127, 8;
	mov.u32 	%r129, %tid.x;
	add.s32 	%r130, %r128, %r129;
	shl.b32 	%r131, %r127, 9;
	shl.b32 	%r132, %r129, 1;
	add.s32 	%r1, %r131, %r132;
	or.b32  	%r133, %r1, 1;
	shr.u32 	%r134, %r126, 31;
	add.s32 	%r135, %r126, %r134;
	shr.s32 	%r136, %r135, 1;
	setp.eq.s32 	%p1, %r130, %r136;
	add.s32 	%r2, %r126, -1;
	selp.b32 	%r3, %r2, %r133, %p1;
	setp.ge.s32 	%p2, %r3, %r126;
	@%p2 bra 	$L__BB3_80;
	cvt.s64.s32 	%rd52, %r1;
	add.s64 	%rd7, %rd6, %rd52;
	ld.global.u8 	%rs1, [%rd7];
	setp.eq.s16 	%p3, %rs1, 0;
	mov.u32 	%r223, %r125;
	@%p3 bra 	$L__BB3_41;
	mov.b16 	%rs2, 0;
	st.global.u8 	[%rd7], %rs2;
	setp.eq.s32 	%p4, %r1, %r2;
	mul.wide.s32 	%rd53, %r1, 4;
	add.s64 	%rd8, %rd5, %rd53;
	mov.u32 	%r220, %r125;
	@%p4 bra 	$L__BB3_4;
	ld.global.u32 	%r220, [%rd8+4];
$L__BB3_4:
	ld.global.u32 	%r224, [%rd8];
	setp.ge.s32 	%p5, %r224, %r220;
	mov.u32 	%r223, %r125;
	@%p5 bra 	$L__BB3_41;
	add.s64 	%rd9, %rd3, %rd53;
	mov.u32 	%r230, %r125;
	mov.u32 	%r227, %r125;
	mov.u32 	%r223, %r125;
$L__BB3_6:
	mul.wide.s32 	%rd55, %r224, 4;
	add.s64 	%rd56, %rd4, %rd55;
	ld.global.u32 	%r11, [%rd56];
	ld.global.u32 	%r137, [%rd9];
	add.s64 	%rd57, %rd2, %rd55;
	ld.global.u32 	%r138, [%rd57];
	add.s32 	%r12, %r138, %r137;
	mul.wide.s32 	%rd58, %r11, 4;
	add.s64 	%rd10, %rd3, %rd58;
	ld.global.u32 	%r139, [%rd10];
	setp.ge.s32 	%p6, %r12, %r139;
	@%p6 bra 	$L__BB3_40;
	atom.global.min.s32 	%r140, [%rd10], %r12;
	add.s64 	%rd60, %rd5, %rd55;
	ld.global.u32 	%r141, [%rd60];
	setp.eq.s32 	%p7, %r141, %r2;
	add.s64 	%rd11, %rd5, %rd58;
	@%p7 bra 	$L__BB3_9;
	ld.global.u32 	%r223, [%rd11+4];
$L__BB3_9:
	ld.global.u32 	%r228, [%rd11];
	setp.ge.s32 	%p8, %r228, %r223;
	@%p8 bra 	$L__BB3_40;
$L__BB3_10:
	mul.wide.s32 	%rd62, %r228, 4;
	add.s64 	%rd63, %rd4, %rd62;
	ld.global.u32 	%r19, [%rd63];
	ld.global.u32 	%r142, [%rd10];
	add.s64 	%rd64, %rd2, %rd62;
	ld.global.u32 	%r143, [%rd64];
	add.s32 	%r20, %r143, %r142;
	mul.wide.s32 	%rd65, %r19, 4;
	add.s64 	%rd12, %rd3, %rd65;
	ld.global.u32 	%r144, [%rd12];
	setp.ge.s32 	%p9, %r20, %r144;
	@%p9 bra 	$L__BB3_39;
	atom.global.min.s32 	%r145, [%rd12], %r20;
	mul.wide.s32 	%rd66, %r228, 4;
	add.s64 	%rd67, %rd5, %rd66;
	ld.global.u32 	%r146, [%rd67];
	setp.eq.s32 	%p10, %r146, %r2;
	add.s64 	%rd13, %rd5, %rd65;
	@%p10 bra 	$L__BB3_13;
	ld.global.u32 	%r227, [%rd13+4];
$L__BB3_13:
	ld.global.u32 	%r231, [%rd13];
	setp.ge.s32 	%p11, %r231, %r227;
	@%p11 bra 	$L__BB3_39;
$L__BB3_14:
	mul.wide.s32 	%rd69, %r231, 4;
	add.s64 	%rd70, %rd4, %rd69;
	ld.global.u32 	%r26, [%rd70];
	ld.global.u32 	%r147, [%rd12];
	add.s64 	%rd71, %rd2, %rd69;
	ld.global.u32 	%r148, [%rd71];
	add.s32 	%r27, %r148, %r147;
	mul.wide.s32 	%rd72, %r26, 4;
	add.s64 	%rd14, %rd3, %rd72;
	ld.global.u32 	%r149, [%rd14];
	setp.ge.s32 	%p12, %r27, %r149;
	@%p12 bra 	$L__BB3_38;
	atom.global.min.s32 	%r150, [%rd14], %r27;
	mul.wide.s32 	%rd73, %r231, 4;
	add.s64 	%rd74, %rd5, %rd73;
	ld.global.u32 	%r151, [%rd74];
	setp.eq.s32 	%p13, %r151, %r2;
	mul.wide.s32 	%rd75, %r26, 4;
	add.s64 	%rd15, %rd5, %rd75;
	@%p13 bra 	$L__BB3_17;
	ld.global.u32 	%r230, [%rd15+4];
$L__BB3_17:
	ld.global.u32 	%r30, [%rd15];
	setp.ge.s32 	%p14, %r30, %r230;
	@%p14 bra 	$L__BB3_38;
	sub.s32 	%r152, %r230, %r30;
	and.b32  	%r31, %r152, 3;
	setp.eq.s32 	%p15, %r31, 0;
	mov.u32 	%r233, %r30;
	@%p15 bra 	$L__BB3_28;
	mul.wide.s32 	%rd76, %r30, 4;
	add.s64 	%rd16, %rd4, %rd76;
	ld.global.u32 	%r32, [%rd16];
	ld.global.u32 	%r153, [%rd14];
	add.s64 	%rd17, %rd2, %rd76;
	ld.global.u32 	%r154, [%rd17];
	add.s32 	%r33, %r154, %r153;
	mul.wide.s32 	%rd77, %r32, 4;
	add.s64 	%rd18, %rd3, %rd77;
	ld.global.u32 	%r155, [%rd18];
	setp.ge.s32 	%p16, %r33, %r155;
	@%p16 bra 	$L__BB3_21;
	cvt.s64.s32 	%rd78, %r32;
	atom.global.min.s32 	%r156, [%rd18], %r33;
	add.s64 	%rd79, %rd1, %rd78;
	mov.b16 	%rs3, 1;
	st.global.u8 	[%rd79], %rs3;
$L__BB3_21:
	add.s32 	%r233, %r30, 1;
	setp.eq.s32 	%p17, %r31, 1;
	@%p17 bra 	$L__BB3_28;
	ld.global.u32 	%r35, [%rd16+4];
	ld.global.u32 	%r157, [%rd14];
	ld.global.u32 	%r158, [%rd17+4];
	add.s32 	%r36, %r158, %r157;
	mul.wide.s32 	%rd80, %r35, 4;
	add.s64 	%rd19, %rd3, %rd80;
	ld.global.u32 	%r159, [%rd19];
	setp.ge.s32 	%p18, %r36, %r159;
	@%p18 bra 	$L__BB3_24;
	cvt.s64.s32 	%rd81, %r35;
	atom.global.min.s32 	%r160, [%rd19], %r36;
	add.s64 	%rd82, %rd1, %rd81;
	mov.b16 	%rs4, 1;
	st.global.u8 	[%rd82], %rs4;
$L__BB3_24:
	add.s32 	%r233, %r30, 2;
	setp.eq.s32 	%p19, %r31, 2;
	@%p19 bra 	$L__BB3_28;
	ld.global.u32 	%r38, [%rd16+8];
	ld.global.u32 	%r161, [%rd14];
	ld.global.u32 	%r162, [%rd17+8];
	add.s32 	%r39, %r162, %r161;
	mul.wide.s32 	%rd83, %r38, 4;
	add.s64 	%rd20, %rd3, %rd83;
	ld.global.u32 	%r163, [%rd20];
	setp.ge.s32 	%p20, %r39, %r163;
	@%p20 bra 	$L__BB3_27;
	cvt.s64.s32 	%rd84, %r38;
	atom.global.min.s32 	%r164, [%rd20], %r39;
	add.s64 	%rd85, %rd1, %rd84;
	mov.b16 	%rs5, 1;
	st.global.u8 	[%rd85], %rs5;
$L__BB3_27:
	add.s32 	%r233, %r30, 3;
$L__BB3_28:
	sub.s32 	%r165, %r30, %r230;
	setp.gt.u32 	%p21, %r165, -4;
	@%p21 bra 	$L__BB3_38;
$L__BB3_29:
	mul.wide.s32 	%rd86, %r233, 4;
	add.s64 	%rd21, %rd4, %rd86;
	ld.global.u32 	%r43, [%rd21];
	ld.global.u32 	%r236, [%rd14];
	add.s64 	%rd22, %rd2, %rd86;
	ld.global.u32 	%r166, [%rd22];
	add.s32 	%r45, %r166, %r236;
	mul.wide.s32 	%rd87, %r43, 4;
	add.s64 	%rd23, %rd3, %rd87;
	ld.global.u32 	%r167, [%rd23];
	setp.ge.s32 	%p22, %r45, %r167;
	@%p22 bra 	$L__BB3_31;
	cvt.s64.s32 	%rd88, %r43;
	atom.global.min.s32 	%r168, [%rd23], %r45;
	add.s64 	%rd89, %rd1, %rd88;
	mov.b16 	%rs6, 1;
	st.global.u8 	[%rd89], %rs6;
	ld.global.u32 	%r236, [%rd14];
$L__BB3_31:
	ld.global.u32 	%r48, [%rd21+4];
	ld.global.u32 	%r169, [%rd22+4];
	add.s32 	%r49, %r169, %r236;
	mul.wide.s32 	%rd90, %r48, 4;
	add.s64 	%rd24, %rd3, %rd90;
	ld.global.u32 	%r170, [%rd24];
	setp.ge.s32 	%p23, %r49, %r170;
	@%p23 bra 	$L__BB3_33;
	cvt.s64.s32 	%rd91, %r48;
	atom.global.min.s32 	%r171, [%rd24], %r49;
	add.s64 	%rd92, %rd1, %rd91;
	mov.b16 	%rs7, 1;
	st.global.u8 	[%rd92], %rs7;
	ld.global.u32 	%r236, [%rd14];
$L__BB3_33:
	ld.global.u32 	%r52, [%rd21+8];
	ld.global.u32 	%r172, [%rd22+8];
	add.s32 	%r53, %r172, %r236;
	mul.wide.s32 	%rd93, %r52, 4;
	add.s64 	%rd25, %rd3, %rd93;
	ld.global.u32 	%r173, [%rd25];
	setp.ge.s32 	%p24, %r53, %r173;
	@%p24 bra 	$L__BB3_35;
	cvt.s64.s32 	%rd94, %r52;
	atom.global.min.s32 	%r174, [%rd25], %r53;
	add.s64 	%rd95, %rd1, %rd94;
	mov.b16 	%rs8, 1;
	st.global.u8 	[%rd95], %rs8;
	ld.global.u32 	%r236, [%rd14];
$L__BB3_35:
	ld.global.u32 	%r56, [%rd21+12];
	ld.global.u32 	%r175, [%rd22+12];
	add.s32 	%r57, %r175, %r236;
	mul.wide.s32 	%rd96, %r56, 4;
	add.s64 	%rd26, %rd3, %rd96;
	ld.global.u32 	%r176, [%rd26];
	setp.ge.s32 	%p25, %r57, %r176;
	@%p25 bra 	$L__BB3_37;
	cvt.s64.s32 	%rd97, %r56;
	atom.global.min.s32 	%r177, [%rd26], %r57;
	add.s64 	%rd98, %rd1, %rd97;
	mov.b16 	%rs9, 1;
	st.global.u8 	[%rd98], %rs9;
$L__BB3_37:
	add.s32 	%r233, %r233, 4;
	setp.ne.s32 	%p26, %r233, %r230;
	@%p26 bra 	$L__BB3_29;
$L__BB3_38:
	add.s32 	%r231, %r231, 1;
	setp.ne.s32 	%p27, %r231, %r227;
	@%p27 bra 	$L__BB3_14;
$L__BB3_39:
	add.s32 	%r228, %r228, 1;
	setp.ne.s32 	%p28, %r228, %r223;
	@%p28 bra 	$L__BB3_10;
$L__BB3_40:
	add.s32 	%r224, %r224, 1;
	setp.ne.s32 	%p29, %r224, %r220;
	@%p29 bra 	$L__BB3_6;
$L__BB3_41:
	ld.param.u64 	%rd150, [_Z16DijkastraKernel4PiS_S_PbS0_S_iiS0__param_4];
	cvt.s64.s32 	%rd99, %r3;
	cvta.to.global.u64 	%rd100, %rd150;
	add.s64 	%rd27, %rd100, %rd99;
	ld.global.u8 	%rs10, [%rd27];
	setp.eq.s16 	%p30, %rs10, 0;
	@%p30 bra 	$L__BB3_80;
	mov.b16 	%rs11, 0;
	st.global.u8 	[%rd27], %rs11;
	mul.wide.s32 	%rd101, %r3, 4;
	add.s64 	%rd102, %rd5, %rd101;
	ld.global.u32 	%r178, [%rd102+4];
	setp.eq.s32 	%p31, %r3, %r2;
	selp.b32 	%r69, %r125, %r178, %p31;
	ld.global.u32 	%r246, [%rd102];
	setp.ge.s32 	%p32, %r246, %r69;
	@%p32 bra 	$L__BB3_80;
	add.s64 	%rd28, %rd3, %rd101;
$L__BB3_44:
	mul.wide.s32 	%rd104, %r246, 4;
	add.s64 	%rd105, %rd4, %rd104;
	ld.global.u32 	%r73, [%rd105];
	ld.global.u32 	%r179, [%rd28];
	add.s64 	%rd106, %rd2, %rd104;
	ld.global.u32 	%r180, [%rd106];
	add.s32 	%r74, %r180, %r179;
	mul.wide.s32 	%rd107, %r73, 4;
	add.s64 	%rd29, %rd3, %rd107;
	ld.global.u32 	%r181, [%rd29];
	setp.ge.s32 	%p33, %r74, %r181;
	@%p33 bra 	$L__BB3_79;
	atom.global.min.s32 	%r182, [%rd29], %r74;
	add.s64 	%rd109, %rd5, %rd104;
	ld.global.u32 	%r183, [%rd109];
	setp.eq.s32 	%p34, %r183, %r2;
	add.s64 	%rd30, %rd5, %rd107;
	@%p34 bra 	$L__BB3_47;
	ld.global.u32 	%r223, [%rd30+4];
$L__BB3_47:
	ld.global.u32 	%r248, [%rd30];
	setp.ge.s32 	%p35, %r248, %r223;
	@%p35 bra 	$L__BB3_79;
$L__BB3_48:
	mul.wide.s32 	%rd111, %r248, 4;
	add.s64 	%rd112, %rd4, %rd111;
	ld.global.u32 	%r79, [%rd112];
	ld.global.u32 	%r184, [%rd29];
	add.s64 	%rd113, %rd2, %rd111;
	ld.global.u32 	%r185, [%rd113];
	add.s32 	%r80, %r185, %r184;
	mul.wide.s32 	%rd114, %r79, 4;
	add.s64 	%rd31, %rd3, %rd114;
	ld.global.u32 	%r186, [%rd31];
	setp.ge.s32 	%p36, %r80, %r186;
	@%p36 bra 	$L__BB3_78;
	atom.global.min.s32 	%r187, [%rd31], %r80;
	add.s64 	%rd116, %rd5, %rd111;
	ld.global.u32 	%r188, [%rd116];
	setp.eq.s32 	%p37, %r188, %r2;
	add.s64 	%rd32, %rd5, %rd114;
	mov.u32 	%r249, %r125;
	@%p37 bra 	$L__BB3_51;
	ld.global.u32 	%r249, [%rd32+4];
$L__BB3_51:
	ld.global.u32 	%r250, [%rd32];
	setp.ge.s32 	%p38, %r250, %r249;
	@%p38 bra 	$L__BB3_78;
$L__BB3_52:
	mul.wide.s32 	%rd118, %r250, 4;
	add.s64 	%rd119, %rd4, %rd118;
	ld.global.u32 	%r85, [%rd119];
	ld.global.u32 	%r189, [%rd31];
	add.s64 	%rd120, %rd2, %rd118;
	ld.global.u32 	%r190, [%rd120];
	add.s32 	%r86, %r190, %r189;
	mul.wide.s32 	%rd121, %r85, 4;
	add.s64 	%rd33, %rd3, %rd121;
	ld.global.u32 	%r191, [%rd33];
	setp.ge.s32 	%p39, %r86, %r191;
	@%p39 bra 	$L__BB3_77;
	atom.global.min.s32 	%r192, [%rd33], %r86;
	mul.wide.s32 	%rd122, %r250, 4;
	add.s64 	%rd123, %rd5, %rd122;
	ld.global.u32 	%r193, [%rd123];
	setp.eq.s32 	%p40, %r193, %r2;
	mul.wide.s32 	%rd124, %r85, 4;
	add.s64 	%rd34, %rd5, %rd124;
	mov.u32 	%r251, %r125;
	@%p40 bra 	$L__BB3_55;
	ld.global.u32 	%r251, [%rd34+4];
$L__BB3_55:
	ld.global.u32 	%r89, [%rd34];
	setp.ge.s32 	%p41, %r89, %r251;
	@%p41 bra 	$L__BB3_77;
	sub.s32 	%r194, %r251, %r89;
	and.b32  	%r90, %r194, 3;
	setp.eq.s32 	%p42, %r90, 0;
	mov.u32 	%r252, %r89;
	@%p42 bra 	$L__BB3_66;
	mul.wide.s32 	%rd125, %r89, 4;
	add.s64 	%rd35, %rd4, %rd125;
	ld.global.u32 	%r91, [%rd35];
	ld.global.u32 	%r195, [%rd33];
	add.s64 	%rd36, %rd2, %rd125;
	ld.global.u32 	%r196, [%rd36];
	add.s32 	%r92, %r196, %r195;
	mul.wide.s32 	%rd126, %r91, 4;
	add.s64 	%rd37, %rd3, %rd126;
	ld.global.u32 	%r197, [%rd37];
	setp.ge.s32 	%p43, %r92, %r197;
	@%p43 bra 	$L__BB3_59;
	cvt.s64.s32 	%rd127, %r91;
	atom.global.min.s32 	%r198, [%rd37], %r92;
	add.s64 	%rd128, %rd1, %rd127;
	mov.b16 	%rs12, 1;
	st.global.u8 	[%rd128], %rs12;
$L__BB3_59:
	add.s32 	%r252, %r89, 1;
	setp.eq.s32 	%p44, %r90, 1;
	@%p44 bra 	$L__BB3_66;
	ld.global.u32 	%r94, [%rd35+4];
	ld.global.u32 	%r199, [%rd33];
	ld.global.u32 	%r200, [%rd36+4];
	add.s32 	%r95, %r200, %r199;
	mul.wide.s32 	%rd129, %r94, 4;
	add.s64 	%rd38, %rd3, %rd129;
	ld.global.u32 	%r201, [%rd38];
	setp.ge.s32 	%p45, %r95, %r201;
	@%p45 bra 	$L__BB3_62;
	cvt.s64.s32 	%rd130, %r94;
	atom.global.min.s32 	%r202, [%rd38], %r95;
	add.s64 	%rd131, %rd1, %rd130;
	mov.b16 	%rs13, 1;
	st.global.u8 	[%rd131], %rs13;
$L__BB3_62:
	add.s32 	%r252, %r89, 2;
	setp.eq.s32 	%p46, %r90, 2;
	@%p46 bra 	$L__BB3_66;
	ld.global.u32 	%r97, [%rd35+8];
	ld.global.u32 	%r203, [%rd33];
	ld.global.u32 	%r204, [%rd36+8];
	add.s32 	%r98, %r204, %r203;
	mul.wide.s32 	%rd132, %r97, 4;
	add.s64 	%rd39, %rd3, %rd132;
	ld.global.u32 	%r205, [%rd39];
	setp.ge.s32 	%p47, %r98, %r205;
	@%p47 bra 	$L__BB3_65;
	cvt.s64.s32 	%rd133, %r97;
	atom.global.min.s32 	%r206, [%rd39], %r98;
	add.s64 	%rd134, %rd1, %rd133;
	mov.b16 	%rs14, 1;
	st.global.u8 	[%rd134], %rs14;
$L__BB3_65:
	add.s32 	%r252, %r89, 3;
$L__BB3_66:
	sub.s32 	%r207, %r89, %r251;
	setp.gt.u32 	%p48, %r207, -4;
	@%p48 bra 	$L__BB3_77;
	sub.s32 	%r253, %r252, %r251;
$L__BB3_68:
	mul.wide.s32 	%rd135, %r252, 4;
	add.s64 	%rd136, %rd4, %rd135;
	add.s64 	%rd40, %rd136, 8;
	add.s64 	%rd137, %rd2, %rd135;
	add.s64 	%rd41, %rd137, 8;
	ld.global.u32 	%r104, [%rd136];
	ld.global.u32 	%r256, [%rd33];
	ld.global.u32 	%r208, [%rd137];
	add.s32 	%r106, %r208, %r256;
	mul.wide.s32 	%rd138, %r104, 4;
	add.s64 	%rd42, %rd3, %rd138;
	ld.global.u32 	%r209, [%rd42];
	setp.ge.s32 	%p49, %r106, %r209;
	@%p49 bra 	$L__BB3_70;
	cvt.s64.s32 	%rd139, %r104;
	atom.global.min.s32 	%r210, [%rd42], %r106;
	add.s64 	%rd140, %rd1, %rd139;
	mov.b16 	%rs15, 1;
	st.global.u8 	[%rd140], %rs15;
	ld.global.u32 	%r256, [%rd33];
$L__BB3_70:
	ld.global.u32 	%r109, [%rd40+-4];
	ld.global.u32 	%r211, [%rd41+-4];
	add.s32 	%r110, %r211, %r256;
	mul.wide.s32 	%rd141, %r109, 4;
	add.s64 	%rd43, %rd3, %rd141;
	ld.global.u32 	%r212, [%rd43];
	setp.ge.s32 	%p50, %r110, %r212;
	@%p50 bra 	$L__BB3_72;
	cvt.s64.s32 	%rd142, %r109;
	atom.global.min.s32 	%r213, [%rd43], %r110;
	add.s64 	%rd143, %rd1, %rd142;
	mov.b16 	%rs16, 1;
	st.global.u8 	[%rd143], %rs16;
	ld.global.u32 	%r256, [%rd33];
$L__BB3_72:
	ld.global.u32 	%r113, [%rd40];
	ld.global.u32 	%r214, [%rd41];
	add.s32 	%r114, %r214, %r256;
	mul.wide.s32 	%rd144, %r113, 4;
	add.s64 	%rd44, %rd3, %rd144;
	ld.global.u32 	%r215, [%rd44];
	setp.ge.s32 	%p51, %r114, %r215;
	@%p51 bra 	$L__BB3_74;
	cvt.s64.s32 	%rd145, %r113;
	atom.global.min.s32 	%r216, [%rd44], %r114;
	add.s64 	%rd146, %rd1, %rd145;
	mov.b16 	%rs17, 1;
	st.global.u8 	[%rd146], %rs17;
	ld.global.u32 	%r256, [%rd33];
$L__BB3_74:
	ld.global.u32 	%r117, [%rd40+4];
	ld.global.u32 	%r217, [%rd41+4];
	add.s32 	%r118, %r217, %r256;
	mul.wide.s32 	%rd147, %r117, 4;
	add.s64 	%rd45, %rd3, %rd147;
	ld.global.u32 	%r218, [%rd45];
	setp.ge.s32 	%p52, %r118, %r218;
	@%p52 bra 	$L__BB3_76;
	cvt.s64.s32 	%rd148, %r117;
	atom.global.min.s32 	%r219, [%rd45], %r118;
	add.s64 	%rd149, %rd1, %rd148;
	mov.b16 	%rs18, 1;
	st.global.u8 	[%rd149], %rs18;
$L__BB3_76:
	add.s32 	%r252, %r252, 4;
	add.s32 	%r253, %r253, 4;
	setp.ne.s32 	%p53, %r253, 0;
	@%p53 bra 	$L__BB3_68;
$L__BB3_77:
	add.s32 	%r250, %r250, 1;
	setp.ne.s32 	%p54, %r250, %r249;
	@%p54 bra 	$L__BB3_52;
$L__BB3_78:
	add.s32 	%r248, %r248, 1;
	setp.ne.s32 	%p55, %r248, %r223;
	@%p55 bra 	$L__BB3_48;
$L__BB3_79:
	add.s32 	%r246, %r246, 1;
	setp.ne.s32 	%p56, %r246, %r69;
	@%p56 bra 	$L__BB3_44;
$L__BB3_80:
	ret;

}


// ===== COMPILED SASS (sm_100) =====

	.target	sm_100

	.elftype	@"ET_EXEC"


//--------------------- .note.nv.tkinfo           --------------------------
	.section	.note.nv.tkinfo,"",@"SHT_NOTE"
	.sectionflags	@"SHF_NOTE_NV_TKINFO"
	.tkinfo
        /*0018*/ 	.word	0x00000002
        /*0030*/ 	.string	""
        /*0030*/ 	.string	"ptxas"
        /*0030*/ 	.string	"Cuda compilation tools, release 13.0, V13.0.88"
        /*0030*/ 	.string	"Build cuda_13.0.r13.0/compiler.36424714_0"
        /*0030*/ 	.string	"-arch sm_100 -m 64 "



//--------------------- .note.nv.cuinfo           --------------------------
	.section	.note.nv.cuinfo,"",@"SHT_NOTE"
	.sectionflags	@"SHF_NOTE_NV_CUINFO"
        /*0018*/ 	.short	0x0002
        /*001a*/ 	.short	0x0064
        /*001c*/ 	.short	0x0082
	.zero		2


//--------------------- .nv.info                  --------------------------
	.section	.nv.info,"",@"SHT_CUDA_INFO"
	.align	4


	//----- nvinfo : EIATTR_REGCOUNT
	.align		4
        /*0000*/ 	.byte	0x04, 0x2f
        /*0002*/ 	.short	(.L_1 - .L_0)
	.align		4
.L_0:
        /*0004*/ 	.word	index@(_Z16DijkastraKernel1PiS_S_PbS0_S_iiS0_)
        /*0008*/ 	.word	0x00000026


	//----- nvinfo : EIATTR_FRAME_SIZE
	.align		4
.L_1:
        /*000c*/ 	.byte	0x04, 0x11
        /*000e*/ 	.short	(.L_3 - .L_2)
	.align		4
.L_2:
        /*0010*/ 	.word	index@(_Z16DijkastraKernel1PiS_S_PbS0_S_iiS0_)
        /*0014*/ 	.word	0x00000000


	//----- nvinfo : EIATTR_REGCOUNT
	.align		4
.L_3:
        /*0018*/ 	.byte	0x04, 0x2f
        /*001a*/ 	.short	(.L_5 - .L_4)
	.align		4
.L_4:
        /*001c*/ 	.word	index@(_Z16DijkastraKernel2PiS_S_PbS0_S_iiS0_)
        /*0020*/ 	.word	0x00000026


	//----- nvinfo : EIATTR_FRAME_SIZE
	.align		4
.L_5:
        /*0024*/ 	.byte	0x04, 0x11
        /*0026*/ 	.short	(.L_7 - .L_6)
	.align		4
.L_6:
        /*0028*/ 	.word	index@(_Z16DijkastraKernel2PiS_S_PbS0_S_iiS0_)
        /*002c*/ 	.word	0x00000000


	//----- nvinfo : EIATTR_REGCOUNT
	.align		4
.L_7:
        /*0030*/ 	.byte	0x04, 0x2f
        /*0032*/ 	.short	(.L_9 - .L_8)
	.align		4
.L_8:
        /*0034*/ 	.word	index@(_Z16DijkastraKernel3PiS_S_PbS0_S_iiS0_)
        /*0038*/ 	.word	0x00000024


	//----- nvinfo : EIATTR_FRAME_SIZE
	.align		4
.L_9:
        /*003c*/ 	.byte	0x04, 0x11
        /*003e*/ 	.short	(.L_11 - .L_10)
	.align		4
.L_10:
        /*0040*/ 	.word	index@(_Z16DijkastraKernel3PiS_S_PbS0_S_iiS0_)
        /*0044*/ 	.word	0x00000000


	//----- nvinfo : EIATTR_REGCOUNT
	.align		4
.L_11:
        /*0048*/ 	.byte	0x04, 0x2f
        /*004a*/ 	.short	(.L_13 - .L_12)
	.align		4
.L_12:
        /*004c*/ 	.word	index@(_Z16DijkastraKernel4PiS_S_PbS0_S_iiS0_)
        /*0050*/ 	.word	0x00000026


	//----- nvinfo : EIATTR_FRAME_SIZE
	.align		4
.L_13:
        /*0054*/ 	.byte	0x04, 0x11
        /*0056*/ 	.short	(.L_15 - .L_14)
	.align		4
.L_14:
        /*0058*/ 	.word	index@(_Z16DijkastraKernel4PiS_S_PbS0_S_iiS0_)
        /*005c*/ 	.word	0x00000000


	//----- nvinfo : EIATTR_MIN_STACK_SIZE
	.align		4
.L_15:
        /*0060*/ 	.byte	0x04, 0x12
        /*0062*/ 	.short	(.L_17 - .L_16)
	.align		4
.L_16:
        /*0064*/ 	.word	index@(_Z16DijkastraKernel4PiS_S_PbS0_S_iiS0_)
        /*0068*/ 	.word	0x00000000


	//----- nvinfo : EIATTR_MIN_STACK_SIZE
	.align		4
.L_17:
        /*006c*/ 	.byte	0x04, 0x12
        /*006e*/ 	.short	(.L_19 - .L_18)
	.align		4
.L_18:
        /*0070*/ 	.word	index@(_Z16DijkastraKernel3PiS_S_PbS0_S_iiS0_)
        /*0074*/ 	.word	0x00000000


	//----- nvinfo : EIATTR_MIN_STACK_SIZE
	.align		4
.L_19:
        /*0078*/ 	.byte	0x04, 0x12
        /*007a*/ 	.short	(.L_21 - .L_20)
	.align		4
.L_20:
        /*007c*/ 	.word	index@(_Z16DijkastraKernel2PiS_S_PbS0_S_iiS0_)
        /*0080*/ 	.word	0x00000000


	//----- nvinfo : EIATTR_MIN_STACK_SIZE
	.align		4
.L_21:
        /*0084*/ 	.byte	0x04, 0x12
        /*0086*/ 	.short	(.L_23 - .L_22)
	.align		4
.L_22:
        /*0088*/ 	.word	index@(_Z16DijkastraKernel1PiS_S_PbS0_S_iiS0_)
        /*008c*/ 	.word	0x00000000
.L_23:


//--------------------- .nv.compat                --------------------------
	.section	.nv.compat,"",@"SHT_CUDA_COMPAT_INFO"
	.align	4
        /*0000*/ 	.byte	0x02, 0x09, 0x00, 0x00, 0x02, 0x02, 0x01, 0x00, 0x02, 0x05, 0x05, 0x00, 0x03, 0x07, 0x01, 0x01
        /*0010*/ 	.byte	0x02, 0x03, 0x00, 0x00, 0x02, 0x06, 0x01, 0x00, 0x04, 0x0b, 0x08, 0x00, 0x09, 0x00, 0x00, 0x00
        /*0020*/ 	.byte	0x00, 0x00, 0x00, 0x00


//--------------------- .nv.info._Z16DijkastraKernel4PiS_S_PbS0_S_iiS0_ --------------------------
	.section	.nv.info._Z16DijkastraKernel4PiS_S_PbS0_S_iiS0_,"",@"SHT_CUDA_INFO"
	.sectionflags	@""
	.align	4


	//----- nvinfo : EIATTR_CUDA_API_VERSION
	.align		4
        /*0000*/ 	.byte	0x04, 0x37
        /*0002*/ 	.short	(.L_25 - .L_24)
.L_24:
        /*0004*/ 	.word	0x00000082


	//----- nvinfo : EIATTR_KPARAM_INFO
	.align		4
.L_25:
        /*0008*/ 	.byte	0x04, 0x17
        /*000a*/ 	.short	(.L_27 - .L_26)
.L_26:
        /*000c*/ 	.word	0x00000000
        /*0010*/ 	.short	0x0008
        /*0012*/ 	.short	0x0038
        /*0014*/ 	.byte	0x00, 0xf5, 0x21, 0x00


	//----- nvinfo : EIATTR_KPARAM_INFO
	.align		4
.L_27:
        /*0018*/ 	.byte	0x04, 0x17
        /*001a*/ 	.short	(.L_29 - .L_28)
.L_28:
        /*001c*/ 	.word	0x00000000
        /*0020*/ 	.short	0x0007
        /*0022*/ 	.short	0x0034
        /*0024*/ 	.byte	0x00, 0xf0, 0x11, 0x00


	//----- nvinfo : EIATTR_KPARAM_INFO
	.align		4
.L_29:
        /*0028*/ 	.byte	0x04, 0x17
        /*002a*/ 	.short	(.L_31 - .L_30)
.L_30:
        /*002c*/ 	.word	0x00000000
        /*0030*/ 	.short	0x0006
        /*0032*/ 	.short	0x0030
        /*0034*/ 	.byte	0x00, 0xf0, 0x11, 0x00


	//----- nvinfo : EIATTR_KPARAM_INFO
	.align		4
.L_31:
        /*0038*/ 	.byte	0x04, 0x17
        /*003a*/ 	.short	(.L_33 - .L_32)
.L_32:
        /*003c*/ 	.word	0x00000000
        /*0040*/ 	.short	0x0005
        /*0042*/ 	.short	0x0028
        /*0044*/ 	.byte	0x00, 0xf5, 0x21, 0x00


	//----- nvinfo : EIATTR_KPARAM_INFO
	.align		4
.L_33:
        /*0048*/ 	.byte	0x04, 0x17
        /*004a*/ 	.short	(.L_35 - .L_34)
.L_34:
        /*004c*/ 	.word	0x00000000
        /*0050*/ 	.short	0x0004
        /*0052*/ 	.short	0x0020
        /*0054*/ 	.byte	0x00, 0xf5, 0x21, 0x00


	//----- nvinfo : EIATTR_KPARAM_INFO
	.align		4
.L_35:
        /*0058*/ 	.byte	0x04, 0x17
        /*005a*/ 	.short	(.L_37 - .L_36)
.L_36:
        /*005c*/ 	.word	0x00000000
        /*0060*/ 	.short	0x0003
        /*0062*/ 	.short	0x0018
        /*0064*/ 	.byte	0x00, 0xf5, 0x21, 0x00


	//----- nvinfo : EIATTR_KPARAM_INFO
	.align		4
.L_37:
        /*0068*/ 	.byte	0x04, 0x17
        /*006a*/ 	.short	(.L_39 - .L_38)
.L_38:
        /*006c*/ 	.word	0x00000000
        /*0070*/ 	.short	0x0002
        /*0072*/ 	.short	0x0010
        /*0074*/ 	.byte	0x00, 0xf5, 0x21, 0x00


	//----- nvinfo : EIATTR_KPARAM_INFO
	.align		4
.L_39:
        /*0078*/ 	.byte	0x04, 0x17
        /*007a*/ 	.short	(.L_41 - .L_40)
.L_40:
        /*007c*/ 	.word	0x00000000
        /*0080*/ 	.short	0x0001
        /*0082*/ 	.short	0x0008
        /*0084*/ 	.byte	0x00, 0xf5, 0x21, 0x00


	//----- nvinfo : EIATTR_KPARAM_INFO
	.align		4
.L_41:
        /*0088*/ 	.byte	0x04, 0x17
        /*008a*/ 	.short	(.L_43 - .L_42)
.L_42:
        /*008c*/ 	.word	0x00000000
        /*0090*/ 	.short	0x0000
        /*0092*/ 	.short	0x0000
        /*0094*/ 	.byte	0x00, 0xf5, 0x21, 0x00


	//----- nvinfo : EIATTR_SPARSE_MMA_MASK
	.align		4
.L_43:
        /*0098*/ 	.byte	0x03, 0x50
        /*009a*/ 	.short	0x0000


	//----- nvinfo : EIATTR_MAXREG_COUNT
	.align		4
        /*009c*/ 	.byte	0x03, 0x1b
        /*009e*/ 	.short	0x00ff


	//----- nvinfo : EIATTR_MERCURY_ISA_VERSION
	.align		4
        /*00a0*/ 	.byte	0x03, 0x5f
        /*00a2*/ 	.short	0x0101


	//----- nvinfo : EIATTR_VRC_CTA_INIT_COUNT
	.align		4
        /*00a4*/ 	.byte	0x02, 0x4a
	.zero		1
	.zero		1


	//----- nvinfo : EIATTR_EXIT_INSTR_OFFSETS
	.align		4
        /*00a8*/ 	.byte	0x04, 0x1c
        /*00aa*/ 	.short	(.L_45 - .L_44)


	//   ....[0]....
.L_44:
        /*00ac*/ 	.word	0x000000d0


	//   ....[1]....
        /*00b0*/ 	.word	0x00001100


	//   ....[2]....
        /*00b4*/ 	.word	0x00001190


	//   ....[3]....
        /*00b8*/ 	.word	0x00002030


	//----- nvinfo : EIATTR_CRS_STACK_SIZE
	.align		4
.L_45:
        /*00bc*/ 	.byte	0x04, 0x1e
        /*00be*/ 	.short	(.L_47 - .L_46)
.L_46:
        /*00c0*/ 	.word	0x00000000


	//----- nvinfo : EIATTR_CBANK_PARAM_SIZE
	.align		4
.L_47:
        /*00c4*/ 	.byte	0x03, 0x19
        /*00c6*/ 	.short	0x0040


	//----- nvinfo : EIATTR_PARAM_CBANK
	.align		4
        /*00c8*/ 	.byte	0x04, 0x0a
        /*00ca*/ 	.short	(.L_49 - .L_48)
	.align		4
.L_48:
        /*00cc*/ 	.word	index@(.nv.constant0._Z16DijkastraKernel4PiS_S_PbS0_S_iiS0_)
        /*00d0*/ 	.short	0x0380
        /*00d2*/ 	.short	0x0040


	//----- nvinfo : EIATTR_SW_WAR
	.align		4
.L_49:
        /*00d4*/ 	.byte	0x04, 0x36
        /*00d6*/ 	.short	(.L_51 - .L_50)
.L_50:
        /*00d8*/ 	.word	0x00000008
.L_51:


//--------------------- .nv.info._Z16DijkastraKernel3PiS_S_PbS0_S_iiS0_ --------------------------
	.section	.nv.info._Z16DijkastraKernel3PiS_S_PbS0_S_iiS0_,"",@"SHT_CUDA_INFO"
	.sectionflags	@""
	.align	4


	//----- nvinfo : EIATTR_CUDA_API_VERSION
	.align		4
        /*0000*/ 	.byte	0x04, 0x37
        /*0002*/ 	.short	(.L_53 - .L_52)
.L_52:
        /*0004*/ 	.word	0x00000082


	//----- nvinfo : EIATTR_KPARAM_INFO
	.align		4
.L_53:
        /*0008*/ 	.byte	0x04, 0x17
        /*000a*/ 	.short	(.L_55 - .L_54)
.L_54:
        /*000c*/ 	.word	0x00000000
        /*0010*/ 	.short	0x0008
        /*0012*/ 	.short	0x0038
        /*0014*/ 	.byte	0x00, 0xf5, 0x21, 0x00


	//----- nvinfo : EIATTR_KPARAM_INFO
	.align		4
.L_55:
        /*0018*/ 	.byte	0x04, 0x17
        /*001a*/ 	.short	(.L_57 - .L_56)
.L_56:
        /*001c*/ 	.word	0x00000000
        /*0020*/ 	.short	0x0007
        /*0022*/ 	.short	0x0034
        /*0024*/ 	.byte	0x00, 0xf0, 0x11, 0x00


	//----- nvinfo : EIATTR_KPARAM_INFO
	.align		4
.L_57:
        /*0028*/ 	.byte	0x04, 0x17
        /*002a*/ 	.short	(.L_59 - .L_58)
.L_58:
        /*002c*/ 	.word	0x00000000
        /*0030*/ 	.short	0x0006
        /*0032*/ 	.short	0x0030
        /*0034*/ 	.byte	0x00, 0xf0, 0x11, 0x00


	//----- nvinfo : EIATTR_KPARAM_INFO
	.align		4
.L_59:
        /*0038*/ 	.byte	0x04, 0x17
        /*003a*/ 	.short	(.L_61 - .L_60)
.L_60:
        /*003c*/ 	.word	0x00000000
        /*0040*/ 	.short	0x0005
        /*0042*/ 	.short	0x0028
        /*0044*/ 	.byte	0x00, 0xf5, 0x21, 0x00


	//----- nvinfo : EIATTR_KPARAM_INFO
	.align		4
.L_61:
        /*0048*/ 	.byte	0x04, 0x17
        /*004a*/ 	.short	(.L_63 - .L_62)
.L_62:
        /*004c*/ 	.word	0x00000000
        /*0050*/ 	.short	0x0004
        /*0052*/ 	.short	0x0020
        /*0054*/ 	.byte	0x00, 0xf5, 0x21, 0x00


	//----- nvinfo : EIATTR_KPARAM_INFO
	.align		4
.L_63:
        /*0058*/ 	.byte	0x04, 0x17
        /*005a*/ 	.short	(.L_65 - .L_64)
.L_64:
        /*005c*/ 	.word	0x00000000
        /*0060*/ 	.short	0x0003
        /*0062*/ 	.short	0x0018
        /*0064*/ 	.byte	0x00, 0xf5, 0x21, 0x00


	//----- nvinfo : EIATTR_KPARAM_INFO
	.align		4
.L_65:
        /*0068*/ 	.byte	0x04, 0x17
        /*006a*/ 	.short	(.L_67 - .L_66)
.L_66:
        /*006c*/ 	.word	0x00000000
        /*0070*/ 	.short	0x0002
        /*0072*/ 	.short	0x0010
        /*0074*/ 	.byte	0x00, 0xf5, 0x21, 0x00


	//----- nvinfo : EIATTR_KPARAM_INFO
	.align		4
.L_67:
        /*0078*/ 	.byte	0x04, 0x17
        /*007a*/ 	.short	(.L_69 - .L_68)
.L_68:
        /*007c*/ 	.word	0x00000000
        /*0080*/ 	.short	0x0001
        /*0082*/ 	.short	0x0008
        /*0084*/ 	.byte	0x00, 0xf5, 0x21, 0x00


	//----- nvinfo : EIATTR_KPARAM_INFO
	.align		4
.L_69:
        /*0088*/ 	.byte	0x04, 0x17
        /*008a*/ 	.short	(.L_71 - .L_70)
.L_70:
        /*008c*/ 	.word	0x00000000
        /*0090*/ 	.short	0x0000
        /*0092*/ 	.short	0x0000
        /*0094*/ 	.byte	0x00, 0xf5, 0x21, 0x00


	//----- nvinfo : EIATTR_SPARSE_MMA_MASK
	.align		4
.L_71:
        /*0098*/ 	.byte	0x03, 0x50
        /*009a*/ 	.short	0x0000


	//----- nvinfo : EIATTR_MAXREG_COUNT
	.align		4
        /*009c*/ 	.byte	0x03, 0x1b
        /*009e*/ 	.short	0x00ff


	//----- nvinfo : EIATTR_MERCURY_ISA_VERSION
	.align		4
        /*00a0*/ 	.byte	0x03, 0x5f
        /*00a2*/ 	.short	0x0101


	//----- nvinfo : EIATTR_VRC_CTA_INIT_COUNT
	.align		4
        /*00a4*/ 	.byte	0x02, 0x4a
	.zero		1
	.zero		1


	//----- nvinfo : EIATTR_EXIT_INSTR_OFFSETS
	.align		4
        /*00a8*/ 	.byte	0x04, 0x1c
        /*00aa*/ 	.short	(.L_73 - .L_72)


	//   ....[0]....
.L_72:
        /*00ac*/ 	.word	0x000000d0


	//   ....[1]....
        /*00b0*/ 	.word	0x000010d0


	//   ....[2]....
        /*00b4*/ 	.word	0x00001160


	//   ....[3]....
        /*00b8*/ 	.word	0x00002010


	//----- nvinfo : EIATTR_CRS_STACK_SIZE
	.align		4
.L_73:
        /*00bc*/ 	.byte	0x04, 0x1e
        /*00be*/ 	.short	(.L_75 - .L_74)
.L_74:
        /*00c0*/ 	.word	0x00000000


	//----- nvinfo : EIATTR_CBANK_PARAM_SIZE
	.align		4
.L_75:
        /*00c4*/ 	.byte	0x03, 0x19
        /*00c6*/ 	.short	0x0040


	//----- nvinfo : EIATTR_PARAM_CBANK
	.align		4
        /*00c8*/ 	.byte	0x04, 0x0a
        /*00ca*/ 	.short	(.L_77 - .L_76)
	.align		4
.L_76:
        /*00cc*/ 	.word	index@(.nv.constant0._Z16DijkastraKernel3PiS_S_PbS0_S_iiS0_)
        /*00d0*/ 	.short	0x0380
        /*00d2*/ 	.short	0x0040


	//----- nvinfo : EIATTR_SW_WAR
	.align		4
.L_77:
        /*00d4*/ 	.byte	0x04, 0x36
        /*00d6*/ 	.short	(.L_79 - .L_78)
.L_78:
        /*00d8*/ 	.word	0x00000008
.L_79:


//--------------------- .nv.info._Z16DijkastraKernel2PiS_S_PbS0_S_iiS0_ --------------------------
	.section	.nv.info._Z16DijkastraKernel2PiS_S_PbS0_S_iiS0_,"",@"SHT_CUDA_INFO"
	.sectionflags	@""
	.align	4


	//----- nvinfo : EIATTR_CUDA_API_VERSION
	.align		4
        /*0000*/ 	.byte	0x04, 0x37
        /*0002*/ 	.short	(.L_81 - .L_80)
.L_80:
        /*0004*/ 	.word	0x00000082


	//----- nvinfo : EIATTR_KPARAM_INFO
	.align		4
.L_81:
        /*0008*/ 	.byte	0x04, 0x17
        /*000a*/ 	.short	(.L_83 - .L_82)
.L_82:
        /*000c*/ 	.word	0x00000000
        /*0010*/ 	.short	0x0008
        /*0012*/ 	.short	0x0038
        /*0014*/ 	.byte	0x00, 0xf5, 0x21, 0x00


	//----- nvinfo : EIATTR_KPARAM_INFO
	.align		4
.L_83:
        /*0018*/ 	.byte	0x04, 0x17
        /*001a*/ 	.short	(.L_85 - .L_84)
.L_84:
        /*001c*/ 	.word	0x00000000
        /*0020*/ 	.short	0x0007
        /*0022*/ 	.short	0x0034
        /*0024*/ 	.byte	0x00, 0xf0, 0x11, 0x00


	//----- nvinfo : EIATTR_KPARAM_INFO
	.align		4
.L_85:
        /*0028*/ 	.byte	0x04, 0x17
        /*002a*/ 	.short	(.L_87 - .L_86)
.L_86:
        /*002c*/ 	.word	0x00000000
        /*0030*/ 	.short	0x0006
        /*0032*/ 	.short	0x0030
        /*0034*/ 	.byte	0x00, 0xf0, 0x11, 0x00


	//----- nvinfo : EIATTR_KPARAM_INFO
	.align		4
.L_87:
        /*0038*/ 	.byte	0x04, 0x17
        /*003a*/ 	.short	(.L_89 - .L_88)
.L_88:
        /*003c*/ 	.word	0x00000000
        /*0040*/ 	.short	0x0005
        /*0042*/ 	.short	0x0028
        /*0044*/ 	.byte	0x00, 0xf5, 0x21, 0x00


	//----- nvinfo : EIATTR_KPARAM_INFO
	.align		4
.L_89:
        /*0048*/ 	.byte	0x04, 0x17
        /*004a*/ 	.short	(.L_91 - .L_90)
.L_90:
        /*004c*/ 	.word	0x00000000
        /*0050*/ 	.short	0x0004
        /*0052*/ 	.short	0x0020
        /*0054*/ 	.byte	0x00, 0xf5, 0x21, 0x00


	//----- nvinfo : EIATTR_KPARAM_INFO
	.align		4
.L_91:
        /*0058*/ 	.byte	0x04, 0x17
        /*005a*/ 	.short	(.L_93 - .L_92)
.L_92:
        /*005c*/ 	.word	0x00000000
        /*0060*/ 	.short	0x0003
        /*0062*/ 	.short	0x0018
        /*0064*/ 	.byte	0x00, 0xf5, 0x21, 0x00


	//----- nvinfo : EIATTR_KPARAM_INFO
	.align		4
.L_93:
        /*0068*/ 	.byte	0x04, 0x17
        /*006a*/ 	.short	(.L_95 - .L_94)
.L_94:
        /*006c*/ 	.word	0x00000000
        /*0070*/ 	.short	0x0002
        /*0072*/ 	.short	0x0010
        /*0074*/ 	.byte	0x00, 0xf5, 0x21, 0x00


	//----- nvinfo : EIATTR_KPARAM_INFO
	.align		4
.L_95:
        /*0078*/ 	.byte	0x04, 0x17
        /*007a*/ 	.short	(.L_97 - .L_96)
.L_96:
        /*007c*/ 	.word	0x00000000
        /*0080*/ 	.short	0x0001
        /*0082*/ 	.short	0x0008
        /*0084*/ 	.byte	0x00, 0xf5, 0x21, 0x00


	//----- nvinfo : EIATTR_KPARAM_INFO
	.align		4
.L_97:
        /*0088*/ 	.byte	0x04, 0x17
        /*008a*/ 	.short	(.L_99 - .L_98)
.L_98:
        /*008c*/ 	.word	0x00000000
        /*0090*/ 	.short	0x0000
        /*0092*/ 	.short	0x0000
        /*0094*/ 	.byte	0x00, 0xf5, 0x21, 0x00


	//----- nvinfo : EIATTR_SPARSE_MMA_MASK
	.align		4
.L_99:
        /*0098*/ 	.byte	0x03, 0x50
        /*009a*/ 	.short	0x0000


	//----- nvinfo : EIATTR_MAXREG_COUNT
	.align		4
        /*009c*/ 	.byte	0x03, 0x1b
        /*009e*/ 	.short	0x00ff


	//----- nvinfo : EIATTR_MERCURY_ISA_VERSION
	.align		4
        /*00a0*/ 	.byte	0x03, 0x5f
        /*00a2*/ 	.short	0x0101


	//----- nvinfo : EIATTR_VRC_CTA_INIT_COUNT
	.align		4
        /*00a4*/ 	.byte	0x02, 0x4a
	.zero		1
	.zero		1


	//----- nvinfo : EIATTR_EXIT_INSTR_OFFSETS
	.align		4
        /*00a8*/ 	.byte	0x04, 0x1c
        /*00aa*/ 	.short	(.L_101 - .L_100)


	//   ....[0]....
.L_100:
        /*00ac*/ 	.word	0x000000d0


	//   ....[1]....
        /*00b0*/ 	.word	0x00001200


	//   ....[2]....
        /*00b4*/ 	.word	0x00001290


	//   ....[3]....
        /*00b8*/ 	.word	0x000022c0


	//----- nvinfo : EIATTR_CRS_STACK_SIZE
	.align		4
.L_101:
        /*00bc*/ 	.byte	0x04, 0x1e
        /*00be*/ 	.short	(.L_103 - .L_102)
.L_102:
        /*00c0*/ 	.word	0x00000000


	//----- nvinfo : EIATTR_CBANK_PARAM_SIZE
	.align		4
.L_103:
        /*00c4*/ 	.byte	0x03, 0x19
        /*00c6*/ 	.short	0x0040


	//----- nvinfo : EIATTR_PARAM_CBANK
	.align		4
        /*00c8*/ 	.byte	0x04, 0x0a
        /*00ca*/ 	.short	(.L_105 - .L_104)
	.align		4
.L_104:
        /*00cc*/ 	.word	index@(.nv.constant0._Z16DijkastraKernel2PiS_S_PbS0_S_iiS0_)
        /*00d0*/ 	.short	0x0380
        /*00d2*/ 	.short	0x0040


	//----- nvinfo : EIATTR_SW_WAR
	.align		4
.L_105:
        /*00d4*/ 	.byte	0x04, 0x36
        /*00d6*/ 	.short	(.L_107 - .L_106)
.L_106:
        /*00d8*/ 	.word	0x00000008
.L_107:


//--------------------- .nv.info._Z16DijkastraKernel1PiS_S_PbS0_S_iiS0_ --------------------------
	.section	.nv.info._Z16DijkastraKernel1PiS_S_PbS0_S_iiS0_,"",@"SHT_CUDA_INFO"
	.sectionflags	@""
	.align	4


	//----- nvinfo : EIATTR_CUDA_API_VERSION
	.align		4
        /*0000*/ 	.byte	0x04, 0x37
        /*0002*/ 	.short	(.L_109 - .L_108)
.L_108:
        /*0004*/ 	.word	0x00000082


	//----- nvinfo : EIATTR_KPARAM_INFO
	.align		4
.L_109:
        /*0008*/ 	.byte	0x04, 0x17
        /*000a*/ 	.short	(.L_111 - .L_110)
.L_110:
        /*000c*/ 	.word	0x00000000
        /*0010*/ 	.short	0x0008
        /*0012*/ 	.short	0x0038
        /*0014*/ 	.byte	0x00, 0xf5, 0x21, 0x00


	//----- nvinfo : EIATTR_KPARAM_INFO
	.align		4
.L_111:
        /*0018*/ 	.byte	0x04, 0x17
        /*001a*/ 	.short	(.L_113 - .L_112)
.L_112:
        /*001c*/ 	.word	0x00000000
        /*0020*/ 	.short	0x0007
        /*0022*/ 	.short	0x0034
        /*0024*/ 	.byte	0x00, 0xf0, 0x11, 0x00


	//----- nvinfo : EIATTR_KPARAM_INFO
	.align		4
.L_113:
        /*0028*/ 	.byte	0x04, 0x17
        /*002a*/ 	.short	(.L_115 - .L_114)
.L_114:
        /*002c*/ 	.word	0x00000000
        /*0030*/ 	.short	0x0006
        /*0032*/ 	.short	0x0030
        /*0034*/ 	.byte	0x00, 0xf0, 0x11, 0x00


	//----- nvinfo : EIATTR_KPARAM_INFO
	.align		4
.L_115:
        /*0038*/ 	.byte	0x04, 0x17
        /*003a*/ 	.short	(.L_117 - .L_116)
.L_116:
        /*003c*/ 	.word	0x00000000
        /*0040*/ 	.short	0x0005
        /*0042*/ 	.short	0x0028
        /*0044*/ 	.byte	0x00, 0xf5, 0x21, 0x00


	//----- nvinfo : EIATTR_KPARAM_INFO
	.align		4
.L_117:
        /*0048*/ 	.byte	0x04, 0x17
        /*004a*/ 	.short	(.L_119 - .L_118)
.L_118:
        /*004c*/ 	.word	0x00000000
        /*0050*/ 	.short	0x0004
        /*0052*/ 	.short	0x0020
        /*0054*/ 	.byte	0x00, 0xf5, 0x21, 0x00


	//----- nvinfo : EIATTR_KPARAM_INFO
	.align		4
.L_119:
        /*0058*/ 	.byte	0x04, 0x17
        /*005a*/ 	.short	(.L_121 - .L_120)
.L_120:
        /*005c*/ 	.word	0x00000000
        /*0060*/ 	.short	0x0003
        /*0062*/ 	.short	0x0018
        /*0064*/ 	.byte	0x00, 0xf5, 0x21, 0x00


	//----- nvinfo : EIATTR_KPARAM_INFO
	.align		4
.L_121:
        /*0068*/ 	.byte	0x04, 0x17
        /*006a*/ 	.short	(.L_123 - .L_122)
.L_122:
        /*006c*/ 	.word	0x00000000
        /*0070*/ 	.short	0x0002
        /*0072*/ 	.short	0x0010
        /*0074*/ 	.byte	0x00, 0xf5, 0x21, 0x00


	//----- nvinfo : EIATTR_KPARAM_INFO
	.align		4
.L_123:
        /*0078*/ 	.byte	0x04, 0x17
        /*007a*/ 	.short	(.L_125 - .L_124)
.L_124:
        /*007c*/ 	.word	0x00000000
        /*0080*/ 	.short	0x0001
        /*0082*/ 	.short	0x0008
        /*0084*/ 	.byte	0x00, 0xf5, 0x21, 0x00


	//----- nvinfo : EIATTR_KPARAM_INFO
	.align		4
.L_125:
        /*0088*/ 	.byte	0x04, 0x17
        /*008a*/ 	.short	(.L_127 - .L_126)
.L_126:
        /*008c*/ 	.word	0x00000000
        /*0090*/ 	.short	0x0000
        /*0092*/ 	.short	0x0000
        /*0094*/ 	.byte	0x00, 0xf5, 0x21, 0x00


	//----- nvinfo : EIATTR_SPARSE_MMA_MASK
	.align		4
.L_127:
        /*0098*/ 	.byte	0x03, 0x50
        /*009a*/ 	.short	0x0000


	//----- nvinfo : EIATTR_MAXREG_COUNT
	.align		4
        /*009c*/ 	.byte	0x03, 0x1b
        /*009e*/ 	.short	0x00ff


	//----- nvinfo : EIATTR_MERCURY_ISA_VERSION
	.align		4
        /*00a0*/ 	.byte	0x03, 0x5f
        /*00a2*/ 	.short	0x0101


	//----- nvinfo : EIATTR_VRC_CTA_INIT_COUNT
	.align		4
        /*00a4*/ 	.byte	0x02, 0x4a
	.zero		1
	.zero		1


	//----- nvinfo : EIATTR_EXIT_INSTR_OFFSETS
	.align		4
        /*00a8*/ 	.byte	0x04, 0x1c
        /*00aa*/ 	.short	(.L_129 - .L_128)


	//   ....[0]....
.L_128:
        /*00ac*/ 	.word	0x000000d0


	//   ....[1]....
        /*00b0*/ 	.word	0x00001200


	//   ....[2]....
        /*00b4*/ 	.word	0x00001290


	//   ....[3]....
        /*00b8*/ 	.word	0x000022c0


	//----- nvinfo : EIATTR_CRS_STACK_SIZE
	.align		4
.L_129:
        /*00bc*/ 	.byte	0x04, 0x1e
        /*00be*/ 	.short	(.L_131 - .L_130)
.L_130:
        /*00c0*/ 	.word	0x00000000


	//----- nvinfo : EIATTR_CBANK_PARAM_SIZE
	.align		4
.L_131:
        /*00c4*/ 	.byte	0x03, 0x19
        /*00c6*/ 	.short	0x0040


	//----- nvinfo : EIATTR_PARAM_CBANK
	.align		4
        /*00c8*/ 	.byte	0x04, 0x0a
        /*00ca*/ 	.short	(.L_133 - .L_132)
	.align		4
.L_132:
        /*00cc*/ 	.word	index@(.nv.constant0._Z16DijkastraKernel1PiS_S_PbS0_S_iiS0_)
        /*00d0*/ 	.short	0x0380
        /*00d2*/ 	.short	0x0040


	//----- nvinfo : EIATTR_SW_WAR
	.align		4
.L_133:
        /*00d4*/ 	.byte	0x04, 0x36
        /*00d6*/ 	.short	(.L_135 - .L_134)
.L_134:
        /*00d8*/ 	.word	0x00000008
.L_135:


//--------------------- .nv.callgraph             --------------------------
	.section	.nv.callgraph,"",@"SHT_CUDA_CALLGRAPH"
	.align	4
	.sectionentsize	8
	.align		4
        /*0000*/ 	.word	0x00000000
	.align		4
        /*0004*/ 	.word	0xffffffff
	.align		4
        /*0008*/ 	.word	0x00000000
	.align		4
        /*000c*/ 	.word	0xfffffffe
	.align		4
        /*0010*/ 	.word	0x00000000
	.align		4
        /*0014*/ 	.word	0xfffffffd
	.align		4
        /*0018*/ 	.word	0x00000000
	.align		4
        /*001c*/ 	.word	0xfffffffc


//--------------------- .text._Z16DijkastraKernel4PiS_S_PbS0_S_iiS0_ --------------------------
	.section	.text._Z16DijkastraKernel4PiS_S_PbS0_S_iiS0_,"ax",@progbits
	.align	128
        .global         _Z16DijkastraKernel4PiS_S_PbS0_S_iiS0_
        .type           _Z16DijkastraKernel4PiS_S_PbS0_S_iiS0_,@function
        .size           _Z16DijkastraKernel4PiS_S_PbS0_S_iiS0_,(.L_x_220 - _Z16DijkastraKernel4PiS_S_PbS0_S_iiS0_)
        .other          _Z16DijkastraKernel4PiS_S_PbS0_S_iiS0_,@"STO_CUDA_ENTRY STV_DEFAULT"
_Z16DijkastraKernel4PiS_S_PbS0_S_iiS0_:
.text._Z16DijkastraKernel4PiS_S_PbS0_S_iiS0_:
[----:B------:R-:W-:Y:S01]  /*0000*/  LDC R1, c[0x0][0x37c] ;  /* 0x0000df00ff017b82 */ /* 0x000fe20000000800 */
[----:B------:R-:W0:Y:S07]  /*0010*/  S2R R0, SR_CTAID.X ;  /* 0x0000000000007919 */ /* 0x000e2e0000002500 */
[----:B------:R-:W1:Y:S01]  /*0020*/  LDC R5, c[0x0][0x3b0] ;  /* 0x0000ec00ff057b82 */ /* 0x000e620000000800 */
[----:B------:R-:W0:Y:S01]  /*0030*/  S2R R3, SR_TID.X ;  /* 0x0000000000037919 */ /* 0x000e220000002100 */
[C---:B-1----:R-:W-:Y:S01]  /*0040*/  LEA.HI R2, R5.reuse, R5, RZ, 0x1 ;  /* 0x0000000505027211 */ /* 0x042fe200078f08ff */
[----:B------:R-:W-:-:S02]  /*0050*/  VIADD R27, R5, 0xffffffff ;  /* 0xffffffff051b7836 */ /* 0x000fc40000000000 */
[----:B0-----:R-:W-:Y:S01]  /*0060*/  IMAD R0, R0, 0x100, R3 ;  /* 0x0000010000007824 */ /* 0x001fe200078e0203 */
[----:B------:R-:W-:-:S03]  /*0070*/  SHF.R.S32.HI R3, RZ, 0x1, R2 ;  /* 0x00000001ff037819 */ /* 0x000fc60000011402 */
[C---:B------:R-:W-:Y:S01]  /*0080*/  IMAD.SHL.U32 R7, R0.reuse, 0x2, RZ ;  /* 0x0000000200077824 */ /* 0x040fe200078e00ff */
[----:B------:R-:W-:-:S03]  /*0090*/  ISETP.NE.AND P0, PT, R0, R3, PT ;  /* 0x000000030000720c */ /* 0x000fc60003f05270 */
[----:B------:R-:W-:-:S05]  /*00a0*/  VIADD R26, R7, 0x1 ;  /* 0x00000001071a7836 */ /* 0x000fca0000000000 */
[----:B------:R-:W-:-:S04]  /*00b0*/  SEL R26, R27, R26, !P0 ;  /* 0x0000001a1b1a7207 */ /* 0x000fc80004000000 */
[----:B------:R-:W-:-:S13]  /*00c0*/  ISETP.GE.AND P0, PT, R26, R5, PT ;  /* 0x000000051a00720c */ /* 0x000fda0003f06270 */
[----:B------:R-:W-:Y:S05]  /*00d0*/  @P0 EXIT ;  /* 0x000000000000094d */ /* 0x000fea0003800000 */
[----:B------:R-:W0:Y:S01]  /*00e0*/  LDCU.64 UR6, c[0x0][0x3a0] ;  /* 0x00007400ff0677ac */ /* 0x000e220008000a00 */
[----:B------:R-:W1:Y:S01]  /*00f0*/  LDCU.64 UR4, c[0x0][0x358] ;  /* 0x00006b00ff0477ac */ /* 0x000e620008000a00 */
[----:B0-----:R-:W-:-:S04]  /*0100*/  IADD3 R2, P0, PT, R7, UR6, RZ ;  /* 0x0000000607027c10 */ /* 0x001fc8000ff1e0ff */
[----:B------:R-:W-:-:S05]  /*0110*/  LEA.HI.X.SX32 R3, R7, UR7, 0x1, P0 ;  /* 0x0000000707037c11 */ /* 0x000fca00080f0eff */
[----:B-1----:R-:W2:Y:S01]  /*0120*/  LDG.E.U8 R0, desc[UR4][R2.64] ;  /* 0x0000000402007981 */ /* 0x002ea2000c1e1100 */
[----:B------:R-:W0:Y:S01]  /*0130*/  LDCU UR8, c[0x0][0x3b4] ;  /* 0x00007680ff0877ac */ /* 0x000e220008000800 */
[----:B------:R-:W-:Y:S01]  /*0140*/  BSSY.RECONVERGENT B4, `(.L_x_0) ;  /* 0x00000f6000047945 */ /* 0x000fe20003800200 */
[----:B0-----:R-:W-:Y:S02]  /*0150*/  MOV R25, UR8 ;  /* 0x0000000800197c02 */ /* 0x001fe40008000f00 */
[----:B--2---:R-:W-:-:S13]  /*0160*/  ISETP.NE.AND P0, PT, R0, RZ, PT ;  /* 0x000000ff0000720c */ /* 0x004fda0003f05270 */
[----:B------:R-:W-:Y:S05]  /*0170*/  @!P0 BRA `(.L_x_1) ;  /* 0x0000000c00c88947 */ /* 0x000fea0003800000 */
[----:B------:R-:W0:Y:S01]  /*0180*/  LDC.64 R4, c[0x0][0x380] ;  /* 0x0000e000ff047b82 */ /* 0x000e220000000a00 */
[C---:B------:R-:W-:Y:S01]  /*0190*/  ISETP.NE.AND P0, PT, R7.reuse, R27, PT ;  /* 0x0000001b0700720c */ /* 0x040fe20003f05270 */
[----:B------:R-:W-:Y:S01]  /*01a0*/  IMAD.U32 R24, RZ, RZ, UR8 ;  /* 0x00000008ff187e24 */ /* 0x000fe2000f8e00ff */
[----:B------:R1:W-:Y:S01]  /*01b0*/  STG.E.U8 desc[UR4][R2.64], RZ ;  /* 0x000000ff02007986 */ /* 0x0003e2000c101104 */
[----:B0-----:R-:W-:-:S10]  /*01c0*/  IMAD.WIDE R4, R7, 0x4, R4 ;  /* 0x0000000407047825 */ /* 0x001fd400078e0204 */
[----:B------:R-:W2:Y:S04]  /*01d0*/  @P0 LDG.E R24, desc[UR4][R4.64+0x4] ;  /* 0x0000040404180981 */ /* 0x000ea8000c1e1900 */
[----:B------:R-:W2:Y:S01]  /*01e0*/  LDG.E R23, desc[UR4][R4.64] ;  /* 0x0000000404177981 */ /* 0x000ea2000c1e1900 */
[----:B------:R-:W-:Y:S01]  /*01f0*/  IMAD.U32 R25, RZ, RZ, UR8 ;  /* 0x00000008ff197e24 */ /* 0x000fe2000f8e00ff */
[----:B--2---:R-:W-:-:S13]  /*0200*/  ISETP.GE.AND P0, PT, R23, R24, PT ;  /* 0x000000181700720c */ /* 0x004fda0003f06270 */
[----:B-1----:R-:W-:Y:S05]  /*0210*/  @P0 BRA `(.L_x_1) ;  /* 0x0000000c00a00947 */ /* 0x002fea0003800000 */
[----:B------:R-:W0:Y:S01]  /*0220*/  LDC.64 R2, c[0x0][0x3a8] ;  /* 0x0000ea00ff027b82 */ /* 0x000e220000000a00 */
[----:B------:R-:W-:Y:S01]  /*0230*/  IMAD.U32 R22, RZ, RZ, UR8 ;  /* 0x00000008ff167e24 */ /* 0x000fe2000f8e00ff */
[----:B------:R-:W-:Y:S01]  /*0240*/  MOV R21, UR8 ;  /* 0x0000000800157c02 */ /* 0x000fe20008000f00 */
[----:B------:R-:W-:Y:S02]  /*0250*/  IMAD.U32 R25, RZ, RZ, UR8 ;  /* 0x00000008ff197e24 */ /* 0x000fe4000f8e00ff */
[----:B0-----:R-:W-:-:S07]  /*0260*/  IMAD.WIDE R2, R7, 0x4, R2 ;  /* 0x0000000407027825 */ /* 0x001fce00078e0202 */
.L_x_27:
[----:B0-----:R-:W0:Y:S01]  /*0270*/  LDC.64 R6, c[0x0][0x388] ;  /* 0x0000e200ff067b82 */ /* 0x001e220000000a00 */
[----:B------:R-:W2:Y:S07]  /*0280*/  LDG.E R0, desc[UR4][R2.64] ;  /* 0x0000000402007981 */ /* 0x000eae000c1e1900 */
[----:B------:R-:W1:Y:S08]  /*0290*/  LDC.64 R8, c[0x0][0x390] ;  /* 0x0000e400ff087b82 */ /* 0x000e700000000a00 */
[----:B------:R-:W3:Y:S01]  /*02a0*/  LDC.64 R4, c[0x0][0x3a8] ;  /* 0x0000ea00ff047b82 */ /* 0x000ee20000000a00 */
[----:B0-----:R-:W-:-:S05]  /*02b0*/  IMAD.WIDE R6, R23, 0x4, R6 ;  /* 0x0000000417067825 */ /* 0x001fca00078e0206 */
[----:B------:R-:W3:Y:S01]  /*02c0*/  LDG.E R13, desc[UR4][R6.64] ;  /* 0x00000004060d7981 */ /* 0x000ee2000c1e1900 */
[----:B-1----:R-:W-:-:S06]  /*02d0*/  IMAD.WIDE R8, R23, 0x4, R8 ;  /* 0x0000000417087825 */ /* 0x002fcc00078e0208 */
[----:B------:R-:W2:Y:S01]  /*02e0*/  LDG.E R9, desc[UR4][R8.64] ;  /* 0x0000000408097981 */ /* 0x000ea2000c1e1900 */
[----:B---3--:R-:W-:-:S05]  /*02f0*/  IMAD.WIDE R4, R13, 0x4, R4 ;  /* 0x000000040d047825 */ /* 0x008fca00078e0204 */
[----:B------:R-:W3:Y:S01]  /*0300*/  LDG.E R10, desc[UR4][R4.64] ;  /* 0x00000004040a7981 */ /* 0x000ee2000c1e1900 */
[----:B--2---:R-:W-:Y:S01]  /*0310*/  IADD3 R15, PT, PT, R0, R9, RZ ;  /* 0x00000009000f7210 */ /* 0x004fe20007ffe0ff */
[----:B------:R-:W-:Y:S02]  /*0320*/  IMAD.MOV.U32 R11, RZ, RZ, R23 ;  /* 0x000000ffff0b7224 */ /* 0x000fe400078e0017 */
[----:B------:R-:W-:Y:S01]  /*0330*/  VIADD R23, R23, 0x1 ;  /* 0x0000000117177836 */ /* 0x000fe20000000000 */
[----:B------:R-:W-:Y:S04]  /*0340*/  BSSY.RECONVERGENT B3, `(.L_x_2) ;  /* 0x00000d4000037945 */ /* 0x000fe80003800200 */
[----:B------:R-:W-:Y:S02]  /*0350*/  ISETP.NE.AND P0, PT, R23, R24, PT ;  /* 0x000000181700720c */ /* 0x000fe40003f05270 */
[----:B---3--:R-:W-:-:S13]  /*0360*/  ISETP.GE.AND P1, PT, R15, R10, PT ;  /* 0x0000000a0f00720c */ /* 0x008fda0003f26270 */
[----:B------:R-:W-:Y:S05]  /*0370*/  @P1 BRA `(.L_x_3) ;  /* 0x0000000c00401947 */ /* 0x000fea0003800000 */
[----:B------:R-:W0:Y:S01]  /*0380*/  LDC.64 R8, c[0x0][0x380] ;  /* 0x0000e000ff087b82 */ /* 0x000e220000000a00 */
[----:B------:R1:W-:Y:S01]  /*0390*/  REDG.E.MIN.S32.STRONG.GPU desc[UR4][R4.64], R15 ;  /* 0x0000000f0400798e */ /* 0x0003e2000c92e304 */
[----:B0-----:R-:W-:-:S06]  /*03a0*/  IMAD.WIDE R6, R11, 0x4, R8 ;  /* 0x000000040b067825 */ /* 0x001fcc00078e0208 */
[----:B------:R-:W2:Y:S01]  /*03b0*/  LDG.E R6, desc[UR4][R6.64] ;  /* 0x0000000406067981 */ /* 0x000ea2000c1e1900 */
[----:B------:R-:W-:-:S05]  /*03c0*/  IMAD.WIDE R8, R13, 0x4, R8 ;  /* 0x000000040d087825 */ /* 0x000fca00078e0208 */
[----:B------:R-:W3:Y:S01]  /*03d0*/  LDG.E R20, desc[UR4][R8.64] ;  /* 0x0000000408147981 */ /* 0x000ee2000c1e1900 */
[----:B--2---:R-:W-:-:S13]  /*03e0*/  ISETP.NE.AND P1, PT, R6, R27, PT ;  /* 0x0000001b0600720c */ /* 0x004fda0003f25270 */
[----:B------:R-:W3:Y:S02]  /*03f0*/  @P1 LDG.E R25, desc[UR4][R8.64+0x4] ;  /* 0x0000040408191981 */ /* 0x000ee4000c1e1900 */
[----:B---3--:R-:W-:-:S13]  /*0400*/  ISETP.GE.AND P1, PT, R20, R25, PT ;  /* 0x000000191400720c */ /* 0x008fda0003f26270 */
[----:B-1----:R-:W-:Y:S05]  /*0410*/  @P1 BRA `(.L_x_3) ;  /* 0x0000000c00181947 */ /* 0x002fea0003800000 */
.L_x_26:
        /* <DEDUP_REMOVED lines=10> */
[----:B--2---:R-:W-:Y:S01]  /*04c0*/  IMAD.IADD R15, R0, 0x1, R11 ;  /* 0x00000001000f7824 */ /* 0x004fe200078e020b */
[----:B------:R-:W-:Y:S04]  /*04d0*/  BSSY.RECONVERGENT B2, `(.L_x_4) ;  /* 0x00000b7000027945 */ /* 0x000fe80003800200 */
        /* <DEDUP_REMOVED lines=12> */
.L_x_25:
        /* <DEDUP_REMOVED lines=24> */
[----:B------:R-:W-:Y:S01]  /*0720*/  IMAD.IADD R28, R22, 0x1, -R31 ;  /* 0x00000001161c7824 */ /* 0x000fe200078e0a1f */
[----:B------:R-:W-:Y:S01]  /*0730*/  BSSY.RECONVERGENT B0, `(.L_x_8) ;  /* 0x0000040000007945 */ /* 0x000fe20003800200 */
[----:B------:R-:W-:-:S03]  /*0740*/  MOV R29, R31 ;  /* 0x0000001f001d7202 */ /* 0x000fc60000000f00 */
[----:B------:R-:W-:-:S13]  /*0750*/  LOP3.LUT P1, R28, R28, 0x3, RZ, 0xc0, !PT ;  /* 0x000000031c1c7812 */ /* 0x000fda000782c0ff */
[----:B------:R-:W-:Y:S05]  /*0760*/  @!P1 BRA `(.L_x_9) ;  /* 0x0000000000f09947 */ /* 0x000fea0003800000 */
[C---:B------:R-:W-:Y:S01]  /*0770*/  IMAD.WIDE R12, R31.reuse, 0x4, R12 ;  /* 0x000000041f0c7825 */ /* 0x040fe200078e020c */
[----:B------:R-:W2:Y:S04]  /*0780*/  LDG.E R18, desc[UR4][R8.64] ;  /* 0x0000000408127981 */ /* 0x000ea8000c1e1900 */
[----:B------:R-:W3:Y:S01]  /*0790*/  LDG.E R33, desc[UR4][R12.64] ;  /* 0x000000040c217981 */ /* 0x000ee2000c1e1900 */
[----:B------:R-:W-:-:S05]  /*07a0*/  IMAD.WIDE R14, R31, 0x4, R14 ;  /* 0x000000041f0e7825 */ /* 0x000fca00078e020e */
[----:B------:R-:W2:Y:S01]  /*07b0*/  LDG.E R19, desc[UR4][R14.64] ;  /* 0x000000040e137981 */ /* 0x000ea2000c1e1900 */
[----:B---3--:R-:W-:-:S05]  /*07c0*/  IMAD.WIDE R16, R33, 0x4, R10 ;  /* 0x0000000421107825 */ /* 0x008fca00078e020a */
[----:B------:R-:W3:Y:S01]  /*07d0*/  LDG.E R29, desc[UR4][R16.64] ;  /* 0x00000004101d7981 */ /* 0x000ee2000c1e1900 */
[----:B--2---:R-:W-:Y:S01]  /*07e0*/  IMAD.IADD R30, R18, 0x1, R19 ;  /* 0x00000001121e7824 */ /* 0x004fe200078e0213 */
[----:B------:R-:W-:Y:S01]  /*07f0*/  BSSY.RECONVERGENT B5, `(.L_x_10) ;  /* 0x000000b000057945 */ /* 0x000fe20003800200 */
[----:B------:R-:W-:-:S03]  /*0800*/  ISETP.NE.AND P2, PT, R28, 0x1, PT ;  /* 0x000000011c00780c */ /* 0x000fc60003f45270 */
[----:B---3--:R-:W-:-:S13]  /*0810*/  ISETP.GE.AND P1, PT, R30, R29, PT ;  /* 0x0000001d1e00720c */ /* 0x008fda0003f26270 */
[----:B------:R-:W-:Y:S05]  /*0820*/  @P1 BRA `(.L_x_11) ;  /* 0x00000000001c1947 */ /* 0x000fea0003800000 */
[----:B------:R-:W0:Y:S01]  /*0830*/  LDCU.64 UR6, c[0x0][0x398] ;  /* 0x00007300ff0677ac */ /* 0x000e220008000a00 */
[----:B------:R-:W-:Y:S01]  /*0840*/  IMAD.MOV.U32 R29, RZ, RZ, 0x1 ;  /* 0x00000001ff1d7424 */ /* 0x000fe200078e00ff */
[----:B------:R1:W-:Y:S04]  /*0850*/  REDG.E.MIN.S32.STRONG.GPU desc[UR4][R16.64], R30 ;  /* 0x0000001e1000798e */ /* 0x0003e8000c92e304 */
[----:B-1----:R-:W-:Y:S02]  /*0860*/  PRMT R17, R29, 0x7610, R17 ;  /* 0x000076101d117816 */ /* 0x002fe40000000011 */
[----:B0-----:R-:W-:-:S04]  /*0870*/  IADD3 R18, P1, PT, R33, UR6, RZ ;  /* 0x0000000621127c10 */ /* 0x001fc8000ff3e0ff */
[----:B------:R-:W-:-:S05]  /*0880*/  LEA.HI.X.SX32 R19, R33, UR7, 0x1, P1 ;  /* 0x0000000721137c11 */ /* 0x000fca00088f0eff */
[----:B------:R0:W-:Y:S04]  /*0890*/  STG.E.U8 desc[UR4][R18.64], R17 ;  /* 0x0000001112007986 */ /* 0x0001e8000c101104 */
.L_x_11:
[----:B------:R-:W-:Y:S05]  /*08a0*/  BSYNC.RECONVERGENT B5 ;  /* 0x0000000000057941 */ /* 0x000fea0003800200 */
.L_x_10:
[----:B------:R-:W-:Y:S01]  /*08b0*/  VIADD R29, R31, 0x1 ;  /* 0x000000011f1d7836 */ /* 0x000fe20000000000 */
[----:B------:R-:W-:Y:S06]  /*08c0*/  @!P2 BRA `(.L_x_9) ;  /* 0x000000000098a947 */ /* 0x000fec0003800000 */
[----:B------:R-:W2:Y:S04]  /*08d0*/  LDG.E R33, desc[UR4][R12.64+0x4] ;  /* 0x000004040c217981 */ /* 0x000ea8000c1e1900 */
[----:B0-----:R-:W3:Y:S04]  /*08e0*/  LDG.E R18, desc[UR4][R8.64] ;  /* 0x0000000408127981 */ /* 0x001ee8000c1e1900 */
[----:B------:R-:W3:Y:S01]  /*08f0*/  LDG.E R19, desc[UR4][R14.64+0x4] ;  /* 0x000004040e137981 */ /* 0x000ee2000c1e1900 */
[----:B--2---:R-:W-:-:S05]  /*0900*/  IMAD.WIDE R16, R33, 0x4, R10 ;  /* 0x0000000421107825 */ /* 0x004fca00078e020a */
[----:B------:R-:W2:Y:S01]  /*0910*/  LDG.E R29, desc[UR4][R16.64] ;  /* 0x00000004101d7981 */ /* 0x000ea2000c1e1900 */
[----:B---3--:R-:W-:Y:S01]  /*0920*/  IADD3 R30, PT, PT, R18, R19, RZ ;  /* 0x00000013121e7210 */ /* 0x008fe20007ffe0ff */
[----:B------:R-:W-:Y:S01]  /*0930*/  BSSY.RECONVERGENT B5, `(.L_x_12) ;  /* 0x000000b000057945 */ /* 0x000fe20003800200 */
[----:B------:R-:W-:Y:S02]  /*0940*/  ISETP.NE.AND P2, PT, R28, 0x2, PT ;  /* 0x000000021c00780c */ /* 0x000fe40003f45270 */
[----:B--2---:R-:W-:-:S13]  /*0950*/  ISETP.GE.AND P1, PT, R30, R29, PT ;  /* 0x0000001d1e00720c */ /* 0x004fda0003f26270 */
        /* <DEDUP_REMOVED lines=8> */
.L_x_13:
[----:B------:R-:W-:Y:S05]  /*09e0*/  BSYNC.RECONVERGENT B5 ;  /* 0x0000000000057941 */ /* 0x000fea0003800200 */
.L_x_12:
[----:B------:R-:W-:Y:S01]  /*09f0*/  VIADD R29, R31, 0x2 ;  /* 0x000000021f1d7836 */ /* 0x000fe20000000000 */
[----:B------:R-:W-:Y:S06]  /*0a00*/  @!P2 BRA `(.L_x_9) ;  /* 0x000000000048a947 */ /* 0x000fec0003800000 */
[----:B------:R-:W2:Y:S04]  /*0a10*/  LDG.E R13, desc[UR4][R12.64+0x8] ;  /* 0x000008040c0d7981 */ /* 0x000ea8000c1e1900 */
[----:B------:R-:W3:Y:S04]  /*0a20*/  LDG.E R15, desc[UR4][R14.64+0x8] ;  /* 0x000008040e0f7981 */ /* 0x000ee8000c1e1900 */
[----:B------:R-:W3:Y:S01]  /*0a30*/  LDG.E R16, desc[UR4][R8.64] ;  /* 0x0000000408107981 */ /* 0x000ee2000c1e1900 */
[----:B--2---:R-:W-:-:S05]  /*0a40*/  IMAD.WIDE R10, R13, 0x4, R10 ;  /* 0x000000040d0a7825 */ /* 0x004fca00078e020a */
[----:B0-----:R-:W2:Y:S01]  /*0a50*/  LDG.E R17, desc[UR4][R10.64] ;  /* 0x000000040a117981 */ /* 0x001ea2000c1e1900 */
[----:B---3--:R-:W-:Y:S01]  /*0a60*/  IMAD.IADD R16, R16, 0x1, R15 ;  /* 0x0000000110107824 */ /* 0x008fe200078e020f */
[----:B------:R-:W-:Y:S04]  /*0a70*/  BSSY.RECONVERGENT B5, `(.L_x_14) ;  /* 0x000000a000057945 */ /* 0x000fe80003800200 */
[----:B--2---:R-:W-:-:S13]  /*0a80*/  ISETP.GE.AND P1, PT, R16, R17, PT ;  /* 0x000000111000720c */ /* 0x004fda0003f26270 */
[----:B------:R-:W-:Y:S05]  /*0a90*/  @P1 BRA `(.L_x_15) ;  /* 0x00000000001c1947 */ /* 0x000fea0003800000 */
[----:B------:R-:W0:Y:S01]  /*0aa0*/  LDCU.64 UR6, c[0x0][0x398] ;  /* 0x00007300ff0677ac */ /* 0x000e220008000a00 */
[----:B------:R-:W-:Y:S01]  /*0ab0*/  HFMA2 R14, -RZ, RZ, 0, 5.9604644775390625e-08 ;  /* 0x00000001ff0e7431 */ /* 0x000fe200000001ff */
[----:B------:R1:W-:Y:S04]  /*0ac0*/  REDG.E.MIN.S32.STRONG.GPU desc[UR4][R10.64], R16 ;  /* 0x000000100a00798e */ /* 0x0003e8000c92e304 */
[----:B-1----:R-:W-:Y:S02]  /*0ad0*/  PRMT R11, R14, 0x7610, R11 ;  /* 0x000076100e0b7816 */ /* 0x002fe4000000000b */
[----:B0-----:R-:W-:-:S04]  /*0ae0*/  IADD3 R12, P1, PT, R13, UR6, RZ ;  /* 0x000000060d0c7c10 */ /* 0x001fc8000ff3e0ff */
[----:B------:R-:W-:-:S05]  /*0af0*/  LEA.HI.X.SX32 R13, R13, UR7, 0x1, P1 ;  /* 0x000000070d0d7c11 */ /* 0x000fca00088f0eff */
[----:B------:R0:W-:Y:S04]  /*0b00*/  STG.E.U8 desc[UR4][R12.64], R11 ;  /* 0x0000000b0c007986 */ /* 0x0001e8000c101104 */
.L_x_15:
[----:B------:R-:W-:Y:S05]  /*0b10*/  BSYNC.RECONVERGENT B5 ;  /* 0x0000000000057941 */ /* 0x000fea0003800200 */
.L_x_14:
[----:B------:R-:W-:-:S07]  /*0b20*/  VIADD R29, R31, 0x3 ;  /* 0x000000031f1d7836 */ /* 0x000fce0000000000 */
.L_x_9:
[----:B------:R-:W-:Y:S05]  /*0b30*/  BSYNC.RECONVERGENT B0 ;  /* 0x0000000000007941 */ /* 0x000fea0003800200 */
.L_x_8:
[----:B------:R-:W-:-:S05]  /*0b40*/  IMAD.IADD R10, R31, 0x1, -R22 ;  /* 0x000000011f0a7824 */ /* 0x000fca00078e0a16 */
[----:B------:R-:W-:-:S13]  /*0b50*/  ISETP.GT.U32.AND P1, PT, R10, -0x4, PT ;  /* 0xfffffffc0a00780c */ /* 0x000fda0003f24070 */
[----:B------:R-:W-:Y:S05]  /*0b60*/  @P1 BRA `(.L_x_7) ;  /* 0x0000000400241947 */ /* 0x000fea0003800000 */
.L_x_24:
[----:B0-----:R-:W0:Y:S01]  /*0b70*/  LDC.64 R10, c[0x0][0x388] ;  /* 0x0000e200ff0a7b82 */ /* 0x001e220000000a00 */
[----:B------:R-:W2:Y:S07]  /*0b80*/  LDG.E R28, desc[UR4][R8.64] ;  /* 0x00000004081c7981 */ /* 0x000eae000c1e1900 */
[----:B------:R-:W1:Y:S08]  /*0b90*/  LDC.64 R14, c[0x0][0x390] ;  /* 0x0000e400ff0e7b82 */ /* 0x000e700000000a00 */
[----:B------:R-:W3:Y:S01]  /*0ba0*/  LDC.64 R12, c[0x0][0x3a8] ;  /* 0x0000ea00ff0c7b82 */ /* 0x000ee20000000a00 */
[----:B0-----:R-:W-:-:S05]  /*0bb0*/  IMAD.WIDE R10, R29, 0x4, R10 ;  /* 0x000000041d0a7825 */ /* 0x001fca00078e020a */
[----:B------:R-:W3:Y:S01]  /*0bc0*/  LDG.E R31, desc[UR4][R10.64] ;  /* 0x000000040a1f7981 */ /* 0x000ee2000c1e1900 */
[----:B-1----:R-:W-:-:S05]  /*0bd0*/  IMAD.WIDE R14, R29, 0x4, R14 ;  /* 0x000000041d0e7825 */ /* 0x002fca00078e020e */
[----:B------:R-:W2:Y:S01]  /*0be0*/  LDG.E R19, desc[UR4][R14.64] ;  /* 0x000000040e137981 */ /* 0x000ea2000c1e1900 */
[----:B---3--:R-:W-:-:S05]  /*0bf0*/  IMAD.WIDE R16, R31, 0x4, R12 ;  /* 0x000000041f107825 */ /* 0x008fca00078e020c */
[----:B------:R-:W3:Y:S01]  /*0c00*/  LDG.E R18, desc[UR4][R16.64] ;  /* 0x0000000410127981 */ /* 0x000ee2000c1e1900 */
[----:B--2---:R-:W-:Y:S01]  /*0c10*/  IMAD.IADD R33, R28, 0x1, R19 ;  /* 0x000000011c217824 */ /* 0x004fe200078e0213 */
[----:B------:R-:W-:Y:S04]  /*0c20*/  BSSY.RECONVERGENT B0, `(.L_x_16) ;  /* 0x000000a000007945 */ /* 0x000fe80003800200 */
[----:B---3--:R-:W-:-:S13]  /*0c30*/  ISETP.GE.AND P1, PT, R33, R18, PT ;  /* 0x000000122100720c */ /* 0x008fda0003f26270 */
[----:B------:R-:W-:Y:S05]  /*0c40*/  @P1 BRA `(.L_x_17) ;  /* 0x00000000001c1947 */ /* 0x000fea0003800000 */
[----:B------:R-:W0:Y:S01]  /*0c50*/  LDCU.64 UR6, c[0x0][0x398] ;  /* 0x00007300ff0677ac */ /* 0x000e220008000a00 */
[----:B------:R-:W-:Y:S01]  /*0c60*/  MOV R30, 0x1 ;  /* 0x00000001001e7802 */ /* 0x000fe20000000f00 */
[----:B------:R1:W-:Y:S01]  /*0c70*/  REDG.E.MIN.S32.STRONG.GPU desc[UR4][R16.64], R33 ;  /* 0x000000211000798e */ /* 0x0003e2000c92e304 */
[----:B0-----:R-:W-:-:S04]  /*0c80*/  IADD3 R18, P1, PT, R31, UR6, RZ ;  /* 0x000000061f127c10 */ /* 0x001fc8000ff3e0ff */
[----:B------:R-:W-:-:S05]  /*0c90*/  LEA.HI.X.SX32 R19, R31, UR7, 0x1, P1 ;  /* 0x000000071f137c11 */ /* 0x000fca00088f0eff */
[----:B------:R1:W-:Y:S04]  /*0ca0*/  STG.E.U8 desc[UR4][R18.64], R30 ;  /* 0x0000001e12007986 */ /* 0x0003e8000c101104 */
[----:B------:R1:W5:Y:S02]  /*0cb0*/  LDG.E R28, desc[UR4][R8.64] ;  /* 0x00000004081c7981 */ /* 0x000364000c1e1900 */
.L_x_17:
[----:B------:R-:W-:Y:S05]  /*0cc0*/  BSYNC.RECONVERGENT B0 ;  /* 0x0000000000007941 */ /* 0x000fea0003800200 */
.L_x_16:
[----:B------:R-:W2:Y:S04]  /*0cd0*/  LDG.E R31, desc[UR4][R10.64+0x4] ;  /* 0x000004040a1f7981 */ /* 0x000ea8000c1e1900 */
[----:B-1----:R-:W3:Y:S01]  /*0ce0*/  LDG.E R19, desc[UR4][R14.64+0x4] ;  /* 0x000004040e137981 */ /* 0x002ee2000c1e1900 */
[----:B--2---:R-:W-:-:S05]  /*0cf0*/  IMAD.WIDE R16, R31, 0x4, R12 ;  /* 0x000000041f107825 */ /* 0x004fca00078e020c */
[----:B------:R-:W2:Y:S01]  /*0d00*/  LDG.E R18, desc[UR4][R16.64] ;  /* 0x0000000410127981 */ /* 0x000ea2000c1e1900 */
[----:B---3-5:R-:W-:Y:S01]  /*0d10*/  IMAD.IADD R33, R28, 0x1, R19 ;  /* 0x000000011c217824 */ /* 0x028fe200078e0213 */
[----:B------:R-:W-:Y:S04]  /*0d20*/  BSSY.RECONVERGENT B0, `(.L_x_18) ;  /* 0x000000a000007945 */ /* 0x000fe80003800200 */
[----:B--2---:R-:W-:-:S13]  /*0d30*/  ISETP.GE.AND P1, PT, R33, R18, PT ;  /* 0x000000122100720c */ /* 0x004fda0003f26270 */
[----:B------:R-:W-:Y:S05]  /*0d40*/  @P1 BRA `(.L_x_19) ;  /* 0x00000000001c1947 */ /* 0x000fea0003800000 */
[----:B------:R-:W0:Y:S01]  /*0d50*/  LDCU.64 UR6, c[0x0][0x398] ;  /* 0x00007300ff0677ac */ /* 0x000e220008000a00 */
[----:B------:R-:W-:Y:S01]  /*0d60*/  IMAD.MOV.U32 R30, RZ, RZ, 0x1 ;  /* 0x00000001ff1e7424 */ /* 0x000fe200078e00ff */
[----:B------:R1:W-:Y:S01]  /*0d70*/  REDG.E.MIN.S32.STRONG.GPU desc[UR4][R16.64], R33 ;  /* 0x000000211000798e */ /* 0x0003e2000c92e304 */
[----:B0-----:R-:W-:-:S04]  /*0d80*/  IADD3 R18, P1, PT, R31, UR6, RZ ;  /* 0x000000061f127c10 */ /* 0x001fc8000ff3e0ff */
[----:B------:R-:W-:-:S05]  /*0d90*/  LEA.HI.X.SX32 R19, R31, UR7, 0x1, P1 ;  /* 0x000000071f137c11 */ /* 0x000fca00088f0eff */
[----:B------:R1:W-:Y:S04]  /*0da0*/  STG.E.U8 desc[UR4][R18.64], R30 ;  /* 0x0000001e12007986 */ /* 0x0003e8000c101104 */
[----:B------:R1:W5:Y:S02]  /*0db0*/  LDG.E R28, desc[UR4][R8.64] ;  /* 0x00000004081c7981 */ /* 0x000364000c1e1900 */
.L_x_19:
[----:B------:R-:W-:Y:S05]  /*0dc0*/  BSYNC.RECONVERGENT B0 ;  /* 0x0000000000007941 */ /* 0x000fea0003800200 */
.L_x_18:
        /* <DEDUP_REMOVED lines=9> */
[----:B------:R-:W-:Y:S01]  /*0e60*/  HFMA2 R30, -RZ, RZ, 0, 5.9604644775390625e-08 ;  /* 0x00000001ff1e7431 */ /* 0x000fe200000001ff */
[----:B------:R1:W-:Y:S01]  /*0e70*/  REDG.E.MIN.S32.STRONG.GPU desc[UR4][R16.64], R33 ;  /* 0x000000211000798e */ /* 0x0003e2000c92e304 */
[----:B0-----:R-:W-:-:S04]  /*0e80*/  IADD3 R18, P1, PT, R31, UR6, RZ ;  /* 0x000000061f127c10 */ /* 0x001fc8000ff3e0ff */
[----:B------:R-:W-:-:S05]  /*0e90*/  LEA.HI.X.SX32 R19, R31, UR7, 0x1, P1 ;  /* 0x000000071f137c11 */ /* 0x000fca00088f0eff */
[----:B------:R1:W-:Y:S04]  /*0ea0*/  STG.E.U8 desc[UR4][R18.64], R30 ;  /* 0x0000001e12007986 */ /* 0x0003e8000c101104 */
[----:B------:R1:W5:Y:S02]  /*0eb0*/  LDG.E R28, desc[UR4][R8.64] ;  /* 0x00000004081c7981 */ /* 0x000364000c1e1900 */
.L_x_21:
[----:B------:R-:W-:Y:S05]  /*0ec0*/  BSYNC.RECONVERGENT B0 ;  /* 0x0000000000007941 */ /* 0x000fea0003800200 */
.L_x_20:
[----:B------:R-:W2:Y:S04]  /*0ed0*/  LDG.E R11, desc[UR4][R10.64+0xc] ;  /* 0x00000c040a0b7981 */ /* 0x000ea8000c1e1900 */
[----:B------:R-:W3:Y:S01]  /*0ee0*/  LDG.E R15, desc[UR4][R14.64+0xc] ;  /* 0x00000c040e0f7981 */ /* 0x000ee2000c1e1900 */
[----:B--2---:R-:W-:-:S05]  /*0ef0*/  IMAD.WIDE R12, R11, 0x4, R12 ;  /* 0x000000040b0c7825 */ /* 0x004fca00078e020c */
[----:B-1----:R-:W2:Y:S01]  /*0f00*/  LDG.E R16, desc[UR4][R12.64] ;  /* 0x000000040c107981 */ /* 0x002ea2000c1e1900 */
[----:B---3-5:R-:W-:Y:S02]  /*0f10*/  IMAD.IADD R17, R15, 0x1, R28 ;  /* 0x000000010f117824 */ /* 0x028fe400078e021c */
[----:B------:R-:W-:Y:S01]  /*0f20*/  VIADD R29, R29, 0x4 ;  /* 0x000000041d1d7836 */ /* 0x000fe20000000000 */
[----:B------:R-:W-:Y:S04]  /*0f30*/  BSSY.RECONVERGENT B0, `(.L_x_22) ;  /* 0x000000b000007945 */ /* 0x000fe80003800200 */
[----:B------:R-:W-:Y:S02]  /*0f40*/  ISETP.NE.AND P2, PT, R29, R22, PT ;  /* 0x000000161d00720c */ /* 0x000fe40003f45270 */
        /* <DEDUP_REMOVED lines=9> */
.L_x_23:
[----:B------:R-:W-:Y:S05]  /*0fe0*/  BSYNC.RECONVERGENT B0 ;  /* 0x0000000000007941 */ /* 0x000fea0003800200 */
.L_x_22:
[----:B------:R-:W-:Y:S05]  /*0ff0*/  @P2 BRA `(.L_x_24) ;  /* 0xfffffff800dc2947 */ /* 0x000fea000383ffff */
.L_x_7:
[----:B------:R-:W-:Y:S05]  /*1000*/  BSYNC.RECONVERGENT B1 ;  /* 0x0000000000017941 */ /* 0x000fea0003800200 */
.L_x_6:
[----:B------:R-:W-:-:S04]  /*1010*/  IADD3 R0, PT, PT, R0, 0x1, RZ ;  /* 0x0000000100007810 */ /* 0x000fc80007ffe0ff */
[----:B------:R-:W-:-:S13]  /*1020*/  ISETP.NE.AND P1, PT, R0, R21, PT ;  /* 0x000000150000720c */ /* 0x000fda0003f25270 */
[----:B------:R-:W-:Y:S05]  /*1030*/  @P1 BRA `(.L_x_25) ;  /* 0xfffffff400581947 */ /* 0x000fea000383ffff */
.L_x_5:
[----:B------:R-:W-:Y:S05]  /*1040*/  BSYNC.RECONVERGENT B2 ;  /* 0x0000000000027941 */ /* 0x000fea0003800200 */
.L_x_4:
[----:B------:R-:W-:-:S05]  /*1050*/  VIADD R20, R20, 0x1 ;  /* 0x0000000114147836 */ /* 0x000fca0000000000 */
[----:B------:R-:W-:-:S13]  /*1060*/  ISETP.NE.AND P1, PT, R20, R25, PT ;  /* 0x000000191400720c */ /* 0x000fda0003f25270 */
[----:B------:R-:W-:Y:S05]  /*1070*/  @P1 BRA `(.L_x_26) ;  /* 0xfffffff000e81947 */ /* 0x000fea000383ffff */
.L_x_3:
[----:B------:R-:W-:Y:S05]  /*1080*/  BSYNC.RECONVERGENT B3 ;  /* 0x0000000000037941 */ /* 0x000fea0003800200 */
.L_x_2:
[----:B------:R-:W-:Y:S05]  /*1090*/  @P0 BRA `(.L_x_27) ;  /* 0xfffffff000740947 */ /* 0x000fea000383ffff */
.L_x_1:
[----:B------:R-:W-:Y:S05]  /*10a0*/  BSYNC.RECONVERGENT B4 ;  /* 0x0000000000047941 */ /* 0x000fea0003800200 */
.L_x_0:
[----:B------:R-:W1:Y:S02]  /*10b0*/  LDCU.64 UR6, c[0x0][0x3a0] ;  /* 0x00007400ff0677ac */ /* 0x000e640008000a00 */
[----:B-1----:R-:W-:-:S04]  /*10c0*/  IADD3 R2, P0, PT, R26, UR6, RZ ;  /* 0x000000061a027c10 */ /* 0x002fc8000ff1e0ff */
[----:B------:R-:W-:-:S05]  /*10d0*/  LEA.HI.X.SX32 R3, R26, UR7, 0x1, P0 ;  /* 0x000000071a037c11 */ /* 0x000fca00080f0eff */
[----:B------:R-:W2:Y:S02]  /*10e0*/  LDG.E.U8 R0, desc[UR4][R2.64] ;  /* 0x0000000402007981 */ /* 0x000ea4000c1e1100 */
[----:B--2---:R-:W-:-:S13]  /*10f0*/  ISETP.NE.AND P0, PT, R0, RZ, PT ;  /* 0x000000ff0000720c */ /* 0x004fda0003f05270 */
[----:B------:R-:W-:Y:S05]  /*1100*/  @!P0 EXIT ;  /* 0x000000000000894d */ /* 0x000fea0003800000 */
[----:B------:R-:W1:Y:S01]  /*1110*/  LDC.64 R4, c[0x0][0x380] ;  /* 0x0000e000ff047b82 */ /* 0x000e620000000a00 */
[----:B------:R2:W-:Y:S01]  /*1120*/  STG.E.U8 desc[UR4][R2.64], RZ ;  /* 0x000000ff02007986 */ /* 0x0005e2000c101104 */
[----:B-1----:R-:W-:-:S05]  /*1130*/  IMAD.WIDE R4, R26, 0x4, R4 ;  /* 0x000000041a047825 */ /* 0x002fca00078e0204 */
[----:B0-----:R2:W3:Y:S04]  /*1140*/  LDG.E R11, desc[UR4][R4.64+0x4] ;  /* 0x00000404040b7981 */ /* 0x0014e8000c1e1900 */
[----:B------:R-:W4:Y:S01]  /*1150*/  LDG.E R0, desc[UR4][R4.64] ;  /* 0x0000000404007981 */ /* 0x000f22000c1e1900 */
[----:B------:R-:W-:-:S13]  /*1160*/  ISETP.NE.AND P0, PT, R26, R27, PT ;  /* 0x0000001b1a00720c */ /* 0x000fda0003f05270 */
[----:B---3--:R-:W4:Y:S02]  /*1170*/  @!P0 LDC R11, c[0x0][0x3b4] ;  /* 0x0000ed00ff0b8b82 */ /* 0x008f240000000800 */
[----:B----4-:R-:W-:-:S13]  /*1180*/  ISETP.GE.AND P0, PT, R0, R11, PT ;  /* 0x0000000b0000720c */ /* 0x010fda0003f06270 */
[----:B--2---:R-:W-:Y:S05]  /*1190*/  @P0 EXIT ;  /* 0x000000000000094d */ /* 0x004fea0003800000 */
[----:B------:R-:W0:Y:S02]  /*11a0*/  LDC.64 R8, c[0x0][0x3a8] ;  /* 0x0000ea00ff087b82 */ /* 0x000e240000000a00 */
[----:B0-----:R-:W-:-:S07]  /*11b0*/  IMAD.WIDE R8, R26, 0x4, R8 ;  /* 0x000000041a087825 */ /* 0x001fce00078e0208 */
.L_x_53:
[----:B0-----:R-:W0:Y:S01]  /*11c0*/  LDC.64 R2, c[0x0][0x388] ;  /* 0x0000e200ff027b82 */ /* 0x001e220000000a00 */
[----:B------:R-:W2:Y:S07]  /*11d0*/  LDG.E R10, desc[UR4][R8.64] ;  /* 0x00000004080a7981 */ /* 0x000eae000c1e1900 */
[----:B-1----:R-:W1:Y:S08]  /*11e0*/  LDC.64 R4, c[0x0][0x390] ;  /* 0x0000e400ff047b82 */ /* 0x002e700000000a00 */
        /* <DEDUP_REMOVED lines=24> */
.L_x_52:
        /* <DEDUP_REMOVED lines=10> */
[----:B--2---:R-:W-:Y:S02]  /*1410*/  IMAD.IADD R19, R10, 0x1, R13 ;  /* 0x000000010a137824 */ /* 0x004fe400078e020d */
[----:B------:R-:W-:Y:S02]  /*1420*/  IMAD.MOV.U32 R15, RZ, RZ, R16 ;  /* 0x000000ffff0f7224 */ /* 0x000fe400078e0010 */
[----:B------:R-:W-:Y:S01]  /*1430*/  VIADD R16, R16, 0x1 ;  /* 0x0000000110107836 */ /* 0x000fe20000000000 */
[----:B------:R-:W-:Y:S04]  /*1440*/  BSSY.RECONVERGENT B2, `(.L_x_30) ;  /* 0x00000bb000027945 */ /* 0x000fe80003800200 */
[----:B------:R-:W-:-:S02]  /*1450*/  ISETP.NE.AND P0, PT, R16, R25, PT ;  /* 0x000000191000720c */ /* 0x000fc40003f05270 */
[----:B---3--:R-:W-:-:S13]  /*1460*/  ISETP.GE.AND P2, PT, R19, R14, PT ;  /* 0x0000000e1300720c */ /* 0x008fda0003f46270 */
[----:B------:R-:W-:Y:S05]  /*1470*/  @P2 BRA `(.L_x_31) ;  /* 0x0000000800dc2947 */ /* 0x000fea0003800000 */
[----:B------:R-:W0:Y:S01]  /*1480*/  LDC.64 R12, c[0x0][0x380] ;  /* 0x0000e000ff0c7b82 */ /* 0x000e220000000a00 */
[----:B------:R1:W-:Y:S01]  /*1490*/  REDG.E.MIN.S32.STRONG.GPU desc[UR4][R4.64], R19 ;  /* 0x000000130400798e */ /* 0x0003e2000c92e304 */
[----:B0-----:R-:W-:-:S06]  /*14a0*/  IMAD.WIDE R2, R15, 0x4, R12 ;  /* 0x000000040f027825 */ /* 0x001fcc00078e020c */
[----:B------:R-:W2:Y:S01]  /*14b0*/  LDG.E R2, desc[UR4][R2.64] ;  /* 0x0000000402027981 */ /* 0x000ea2000c1e1900 */
[----:B------:R-:W0:Y:S01]  /*14c0*/  LDCU UR6, c[0x0][0x3b4] ;  /* 0x00007680ff0677ac */ /* 0x000e220008000800 */
[----:B------:R-:W-:-:S05]  /*14d0*/  IMAD.WIDE R12, R17, 0x4, R12 ;  /* 0x00000004110c7825 */ /* 0x000fca00078e020c */
[----:B------:R-:W3:Y:S01]  /*14e0*/  LDG.E R14, desc[UR4][R12.64] ;  /* 0x000000040c0e7981 */ /* 0x000ee2000c1e1900 */
[----:B0-----:R-:W-:Y:S02]  /*14f0*/  MOV R15, UR6 ;  /* 0x00000006000f7c02 */ /* 0x001fe40008000f00 */
[----:B--2---:R-:W-:-:S13]  /*1500*/  ISETP.NE.AND P2, PT, R2, R27, PT ;  /* 0x0000001b0200720c */ /* 0x004fda0003f45270 */
[----:B------:R-:W3:Y:S02]  /*1510*/  @P2 LDG.E R15, desc[UR4][R12.64+0x4] ;  /* 0x000004040c0f2981 */ /* 0x000ee4000c1e1900 */
[----:B---3--:R-:W-:-:S13]  /*1520*/  ISETP.GE.AND P2, PT, R14, R15, PT ;  /* 0x0000000f0e00720c */ /* 0x008fda0003f46270 */
[----:B-1----:R-:W-:Y:S05]  /*1530*/  @P2 BRA `(.L_x_31) ;  /* 0x0000000800ac2947 */ /* 0x002fea0003800000 */
.L_x_51:
[----:B01----:R-:W0:Y:S01]  /*1540*/  LDC.64 R18, c[0x0][0x388] ;  /* 0x0000e200ff127b82 */ /* 0x003e220000000a00 */
        /* <DEDUP_REMOVED lines=20> */
[----:B0-----:R-:W-:Y:S01]  /*1690*/  IMAD.U32 R17, RZ, RZ, UR6 ;  /* 0x00000006ff117e24 */ /* 0x001fe2000f8e00ff */
        /* <DEDUP_REMOVED lines=23> */
[----:B------:R1:W-:Y:S01]  /*1810*/  REDG.E.MIN.S32.STRONG.GPU desc[UR4][R28.64], R35 ;  /* 0x000000231c00798e */ /* 0x0003e2000c92e304 */
[----:B0-----:R-:W-:-:S04]  /*1820*/  IADD3 R30, P3, PT, R33, UR6, RZ ;  /* 0x00000006211e7c10 */ /* 0x001fc8000ff7e0ff */
[----:B------:R-:W-:-:S05]  /*1830*/  LEA.HI.X.SX32 R31, R33, UR7, 0x1, P3 ;  /* 0x00000007211f7c11 */ /* 0x000fca00098f0eff */
[----:B------:R1:W-:Y:S04]  /*1840*/  STG.E.U8 desc[UR4][R30.64], R10 ;  /* 0x0000000a1e007986 */ /* 0x0003e8000c101104 */
.L_x_37:
[----:B------:R-:W-:Y:S05]  /*1850*/  BSYNC.RECONVERGENT B4 ;  /* 0x0000000000047941 */ /* 0x000fea0003800200 */
.L_x_36:
[----:B-1----:R-:W-:Y:S01]  /*1860*/  VIADD R10, R22, 0x1 ;  /* 0x00000001160a7836 */ /* 0x002fe20000000000 */
[----:B------:R-:W-:Y:S06]  /*1870*/  @!P2 BRA `(.L_x_35) ;  /* 0x000000000094a947 */ /* 0x000fec0003800000 */
[----:B------:R-:W2:Y:S04]  /*1880*/  LDG.E R33, desc[UR4][R18.64+0x4] ;  /* 0x0000040412217981 */ /* 0x000ea8000c1e1900 */
[----:B------:R-:W3:Y:S04]  /*1890*/  LDG.E R10, desc[UR4][R2.64] ;  /* 0x00000004020a7981 */ /* 0x000ee8000c1e1900 */
        /* <DEDUP_REMOVED lines=14> */
.L_x_39:
[----:B------:R-:W-:Y:S05]  /*1980*/  BSYNC.RECONVERGENT B4 ;  /* 0x0000000000047941 */ /* 0x000fea0003800200 */
.L_x_38:
[----:B-1----:R-:W-:Y:S01]  /*1990*/  VIADD R10, R22, 0x2 ;  /* 0x00000002160a7836 */ /* 0x002fe20000000000 */
[----:B------:R-:W-:Y:S06]  /*19a0*/  @!P2 BRA `(.L_x_35) ;  /* 0x000000000048a947 */ /* 0x000fec0003800000 */
[----:B------:R-:W2:Y:S04]  /*19b0*/  LDG.E R19, desc[UR4][R18.64+0x8] ;  /* 0x0000080412137981 */ /* 0x000ea8000c1e1900 */
[----:B------:R-:W3:Y:S04]  /*19c0*/  LDG.E R21, desc[UR4][R20.64+0x8] ;  /* 0x0000080414157981 */ /* 0x000ee8000c1e1900 */
[----:B------:R-:W3:Y:S01]  /*19d0*/  LDG.E R10, desc[UR4][R2.64] ;  /* 0x00000004020a7981 */ /* 0x000ee2000c1e1900 */
[----:B--2---:R-:W-:-:S05]  /*19e0*/  IMAD.WIDE R12, R19, 0x4, R12 ;  /* 0x00000004130c7825 */ /* 0x004fca00078e020c */
[----:B------:R-:W2:Y:S01]  /*19f0*/  LDG.E R23, desc[UR4][R12.64] ;  /* 0x000000040c177981 */ /* 0x000ea2000c1e1900 */
        /* <DEDUP_REMOVED lines=11> */
.L_x_41:
[----:B------:R-:W-:Y:S05]  /*1ab0*/  BSYNC.RECONVERGENT B4 ;  /* 0x0000000000047941 */ /* 0x000fea0003800200 */
.L_x_40:
[----:B------:R-:W-:-:S07]  /*1ac0*/  VIADD R10, R22, 0x3 ;  /* 0x00000003160a7836 */ /* 0x000fce0000000000 */
.L_x_35:
[----:B------:R-:W-:Y:S05]  /*1ad0*/  BSYNC.RECONVERGENT B0 ;  /* 0x0000000000007941 */ /* 0x000fea0003800200 */
.L_x_34:
[----:B------:R-:W-:-:S05]  /*1ae0*/  IMAD.IADD R12, R22, 0x1, -R17 ;  /* 0x00000001160c7824 */ /* 0x000fca00078e0a11 */
[----:B------:R-:W-:-:S13]  /*1af0*/  ISETP.GT.U32.AND P2, PT, R12, -0x4, PT ;  /* 0xfffffffc0c00780c */ /* 0x000fda0003f44070 */
[----:B------:R-:W-:Y:S05]  /*1b00*/  @P2 BRA `(.L_x_33) ;  /* 0x0000000400282947 */ /* 0x000fea0003800000 */
[----:B0-----:R-:W0:Y:S01]  /*1b10*/  LDC.64 R12, c[0x0][0x3a8] ;  /* 0x0000ea00ff0c7b82 */ /* 0x001e220000000a00 */
[----:B------:R-:W-:-:S07]  /*1b20*/  IMAD.IADD R17, R10, 0x1, -R17 ;  /* 0x000000010a117824 */ /* 0x000fce00078e0a11 */
.L_x_50:
[----:B-1----:R-:W1:Y:S01]  /*1b30*/  LDC.64 R20, c[0x0][0x388] ;  /* 0x0000e200ff147b82 */ /* 0x002e620000000a00 */
[----:B------:R-:W2:Y:S07]  /*1b40*/  LDG.E R24, desc[UR4][R2.64] ;  /* 0x0000000402187981 */ /* 0x000eae000c1e1900 */
[----:B------:R-:W3:Y:S01]  /*1b50*/  LDC.64 R18, c[0x0][0x390] ;  /* 0x0000e400ff127b82 */ /* 0x000ee20000000a00 */
[----:B-1----:R-:W-:-:S05]  /*1b60*/  IMAD.WIDE R20, R10, 0x4, R20 ;  /* 0x000000040a147825 */ /* 0x002fca00078e0214 */
[----:B------:R-:W0:Y:S01]  /*1b70*/  LDG.E R31, desc[UR4][R20.64] ;  /* 0x00000004141f7981 */ /* 0x000e22000c1e1900 */
[----:B---3--:R-:W-:-:S05]  /*1b80*/  IMAD.WIDE R18, R10, 0x4, R18 ;  /* 0x000000040a127825 */ /* 0x008fca00078e0212 */
[----:B------:R-:W2:Y:S01]  /*1b90*/  LDG.E R29, desc[UR4][R18.64] ;  /* 0x00000004121d7981 */ /* 0x000ea2000c1e1900 */
[----:B0-----:R-:W-:-:S05]  /*1ba0*/  IMAD.WIDE R22, R31, 0x4, R12 ;  /* 0x000000041f167825 */ /* 0x001fca00078e020c */
[----:B------:R-:W3:Y:S01]  /*1bb0*/  LDG.E R26, desc[UR4][R22.64] ;  /* 0x00000004161a7981 */ /* 0x000ee2000c1e1900 */
[----:B--2---:R-:W-:Y:S01]  /*1bc0*/  IADD3 R33, PT, PT, R24, R29, RZ ;  /* 0x0000001d18217210 */ /* 0x004fe20007ffe0ff */
[----:B------:R-:W-:Y:S03]  /*1bd0*/  BSSY.RECONVERGENT B0, `(.L_x_42) ;  /* 0x000000a000007945 */ /* 0x000fe60003800200 */
        /* <DEDUP_REMOVED lines=9> */
.L_x_43:
[----:B------:R-:W-:Y:S05]  /*1c70*/  BSYNC.RECONVERGENT B0 ;  /* 0x0000000000007941 */ /* 0x000fea0003800200 */
.L_x_42:
        /* <DEDUP_REMOVED lines=15> */
.L_x_45:
[----:B------:R-:W-:Y:S05]  /*1d70*/  BSYNC.RECONVERGENT B0 ;  /* 0x0000000000007941 */ /* 0x000fea0003800200 */
.L_x_44:
[----:B------:R-:W2:Y:S04]  /*1d80*/  LDG.E R31, desc[UR4][R20.64+0x8] ;  /* 0x00000804141f7981 */ /* 0x000ea8000c1e1900 */
[----:B-1----:R-:W3:Y:S01]  /*1d90*/  LDG.E R29, desc[UR4][R18.64+0x8] ;  /* 0x00000804121d7981 */ /* 0x002ee2000c1e1900 */
[----:B--2---:R-:W-:-:S05]  /*1da0*/  IMAD.WIDE R22, R31, 0x4, R12 ;  /* 0x000000041f167825 */ /* 0x004fca00078e020c */
[----:B------:R-:W2:Y:S01]  /*1db0*/  LDG.E R26, desc[UR4][R22.64] ;  /* 0x00000004161a7981 */ /* 0x000ea2000c1e1900 */
[----:B---3-5:R-:W-:Y:S01]  /*1dc0*/  IADD3 R33, PT, PT, R24, R29, RZ ;  /* 0x0000001d18217210 */ /* 0x028fe20007ffe0ff */
[----:B------:R-:W-:Y:S03]  /*1dd0*/  BSSY.RECONVERGENT B0, `(.L_x_46) ;  /* 0x000000a000007945 */ /* 0x000fe60003800200 */
        /* <DEDUP_REMOVED lines=9> */
.L_x_47:
[----:B------:R-:W-:Y:S05]  /*1e70*/  BSYNC.RECONVERGENT B0 ;  /* 0x0000000000007941 */ /* 0x000fea0003800200 */
.L_x_46:
[----:B------:R-:W1:Y:S04]  /*1e80*/  LDG.E R21, desc[UR4][R20.64+0xc] ;  /* 0x00000c0414157981 */ /* 0x000e68000c1e1900 */
[----:B------:R-:W2:Y:S01]  /*1e90*/  LDG.E R19, desc[UR4][R18.64+0xc] ;  /* 0x00000c0412137981 */ /* 0x000ea2000c1e1900 */
[----:B-1----:R-:W-:-:S05]  /*1ea0*/  IMAD.WIDE R22, R21, 0x4, R12 ;  /* 0x0000000415167825 */ /* 0x002fca00078e020c */
[----:B------:R-:W3:Y:S01]  /*1eb0*/  LDG.E R26, desc[UR4][R22.64] ;  /* 0x00000004161a7981 */ /* 0x000ee2000c1e1900 */
[----:B--2--5:R-:W-:Y:S02]  /*1ec0*/  IMAD.IADD R29, R19, 0x1, R24 ;  /* 0x00000001131d7824 */ /* 0x024fe400078e0218 */
[----:B------:R-:W-:Y:S01]  /*1ed0*/  VIADD R17, R17, 0x4 ;  /* 0x0000000411117836 */ /* 0x000fe20000000000 */
[----:B------:R-:W-:Y:S04]  /*1ee0*/  BSSY.RECONVERGENT B0, `(.L_x_48) ;  /* 0x000000a000007945 */ /* 0x000fe80003800200 */
[----:B------:R-:W-:Y:S02]  /*1ef0*/  ISETP.NE.AND P2, PT, R17, RZ, PT ;  /* 0x000000ff1100720c */ /* 0x000fe40003f45270 */
        /* <DEDUP_REMOVED lines=8> */
.L_x_49:
[----:B------:R-:W-:Y:S05]  /*1f80*/  BSYNC.RECONVERGENT B0 ;  /* 0x0000000000007941 */ /* 0x000fea0003800200 */
.L_x_48:
[----:B------:R-:W-:Y:S01]  /*1f90*/  VIADD R10, R10, 0x4 ;  /* 0x000000040a0a7836 */ /* 0x000fe20000000000 */
[----:B------:R-:W-:Y:S06]  /*1fa0*/  @P2 BRA `(.L_x_50) ;  /* 0xfffffff800e02947 */ /* 0x000fec000383ffff */
.L_x_33:
[----:B------:R-:W-:Y:S05]  /*1fb0*/  BSYNC.RECONVERGENT B1 ;  /* 0x0000000000017941 */ /* 0x000fea0003800200 */
.L_x_32:
[----:B------:R-:W-:-:S05]  /*1fc0*/  VIADD R14, R14, 0x1 ;  /* 0x000000010e0e7836 */ /* 0x000fca0000000000 */
[----:B------:R-:W-:-:S13]  /*1fd0*/  ISETP.NE.AND P2, PT, R14, R15, PT ;  /* 0x0000000f0e00720c */ /* 0x000fda0003f45270 */
[----:B------:R-:W-:Y:S05]  /*1fe0*/  @P2 BRA `(.L_x_51) ;  /* 0xfffffff400542947 */ /* 0x000fea000383ffff */
.L_x_31:
[----:B------:R-:W-:Y:S05]  /*1ff0*/  BSYNC.RECONVERGENT B2 ;  /* 0x0000000000027941 */ /* 0x000fea0003800200 */
.L_x_30:
[----:B------:R-:W-:Y:S05]  /*2000*/  @P0 BRA `(.L_x_52) ;  /* 0xfffffff000d80947 */ /* 0x000fea000383ffff */
.L_x_29:
[----:B------:R-:W-:Y:S05]  /*2010*/  BSYNC.RECONVERGENT B3 ;  /* 0x0000000000037941 */ /* 0x000fea0003800200 */
.L_x_28:
[----:B------:R-:W-:Y:S05]  /*2020*/  @P1 BRA `(.L_x_53) ;  /* 0xfffffff000641947 */ /* 0x000fea000383ffff */
[----:B------:R-:W-:Y:S05]  /*2030*/  EXIT ;  /* 0x000000000000794d */ /* 0x000fea0003800000 */
.L_x_54:
[----:B------:R-:W-:-:S00]  /*2040*/  BRA `(.L_x_54) ;  /* 0xfffffffc00fc7947 */ /* 0x000fc0000383ffff */
[----:B------:R-:W-:-:S00]  /*2050*/  NOP ;  /* 0x0000000000007918 */ /* 0x000fc00000000000 */
        /* <DEDUP_REMOVED lines=10> */
.L_x_220:


//--------------------- .text._Z16DijkastraKernel3PiS_S_PbS0_S_iiS0_ --------------------------
	.section	.text._Z16DijkastraKernel3PiS_S_PbS0_S_iiS0_,"ax",@progbits
	.align	128
        .global         _Z16DijkastraKernel3PiS_S_PbS0_S_iiS0_
        .type           _Z16DijkastraKernel3PiS_S_PbS0_S_iiS0_,@function
        .size           _Z16DijkastraKernel3PiS_S_PbS0_S_iiS0_,(.L_x_221 - _Z16DijkastraKernel3PiS_S_PbS0_S_iiS0_)
        .other          _Z16DijkastraKernel3PiS_S_PbS0_S_iiS0_,@"STO_CUDA_ENTRY STV_DEFAULT"
_Z16DijkastraKernel3PiS_S_PbS0_S_iiS0_:
.text._Z16DijkastraKernel3PiS_S_PbS0_S_iiS0_:
        /* <DEDUP_REMOVED lines=19> */
[----:B------:R-:W-:Y:S01]  /*0130*/  BSSY.RECONVERGENT B4, `(.L_x_55) ;  /* 0x00000f4000047945 */ /* 0x000fe20003800200 */
[----:B--2---:R-:W-:-:S13]  /*0140*/  ISETP.NE.AND P0, PT, R0, RZ, PT ;  /* 0x000000ff0000720c */ /* 0x004fda0003f05270 */
[----:B------:R-:W-:Y:S05]  /*0150*/  @!P0 BRA `(.L_x_56) ;  /* 0x0000000c00c48947 */ /* 0x000fea0003800000 */
[----:B------:R-:W0:Y:S01]  /*0160*/  LDC R21, c[0x0][0x3b4] ;  /* 0x0000ed00ff157b82 */ /* 0x000e220000000800 */
[C---:B------:R-:W-:Y:S01]  /*0170*/  ISETP.NE.AND P0, PT, R7.reuse, R27, PT ;  /* 0x0000001b0700720c */ /* 0x040fe20003f05270 */
[----:B------:R1:W-:Y:S06]  /*0180*/  STG.E.U8 desc[UR4][R2.64], RZ ;  /* 0x000000ff02007986 */ /* 0x0003ec000c101104 */
[----:B------:R-:W2:Y:S01]  /*0190*/  LDC.64 R4, c[0x0][0x380] ;  /* 0x0000e000ff047b82 */ /* 0x000ea20000000a00 */
[----:B0-----:R-:W-:Y:S01]  /*01a0*/  MOV R25, R21 ;  /* 0x0000001500197202 */ /* 0x001fe20000000f00 */
[----:B--2---:R-:W-:-:S05]  /*01b0*/  IMAD.WIDE R4, R7, 0x4, R4 ;  /* 0x0000000407047825 */ /* 0x004fca00078e0204 */
[----:B------:R-:W2:Y:S04]  /*01c0*/  LDG.E R24, desc[UR4][R4.64] ;  /* 0x0000000404187981 */ /* 0x000ea8000c1e1900 */
[----:B------:R-:W2:Y:S02]  /*01d0*/  @P0 LDG.E R25, desc[UR4][R4.64+0x4] ;  /* 0x0000040404190981 */ /* 0x000ea4000c1e1900 */
[----:B--2---:R-:W-:-:S13]  /*01e0*/  ISETP.GE.AND P0, PT, R24, R25, PT ;  /* 0x000000191800720c */ /* 0x004fda0003f06270 */
[----:B-1----:R-:W-:Y:S05]  /*01f0*/  @P0 BRA `(.L_x_56) ;  /* 0x0000000c009c0947 */ /* 0x002fea0003800000 */
[----:B------:R-:W0:Y:S01]  /*0200*/  LDC.64 R2, c[0x0][0x3a8] ;  /* 0x0000ea00ff027b82 */ /* 0x000e220000000a00 */
[--C-:B------:R-:W-:Y:S02]  /*0210*/  IMAD.MOV.U32 R22, RZ, RZ, R21.reuse ;  /* 0x000000ffff167224 */ /* 0x100fe400078e0015 */
[----:B------:R-:W-:Y:S02]  /*0220*/  IMAD.MOV.U32 R23, RZ, RZ, R21 ;  /* 0x000000ffff177224 */ /* 0x000fe400078e0015 */
[----:B0-----:R-:W-:-:S07]  /*0230*/  IMAD.WIDE R2, R7, 0x4, R2 ;  /* 0x0000000407027825 */ /* 0x001fce00078e0202 */
.L_x_82:
        /* <DEDUP_REMOVED lines=27> */
.L_x_81:
        /* <DEDUP_REMOVED lines=24> */
.L_x_80:
        /* <DEDUP_REMOVED lines=24> */
[--C-:B------:R-:W-:Y:S01]  /*06f0*/  IMAD.IADD R28, R22, 0x1, -R31.reuse ;  /* 0x00000001161c7824 */ /* 0x100fe200078e0a1f */
[----:B------:R-:W-:Y:S01]  /*0700*/  BSSY.RECONVERGENT B0, `(.L_x_63) ;  /* 0x0000040000007945 */ /* 0x000fe20003800200 */
[----:B------:R-:W-:-:S03]  /*0710*/  IMAD.MOV.U32 R29, RZ, RZ, R31 ;  /* 0x000000ffff1d7224 */ /* 0x000fc600078e001f */
        /* <DEDUP_REMOVED lines=9> */
[----:B--2---:R-:W-:Y:S01]  /*07b0*/  IADD3 R30, PT, PT, R18, R19, RZ ;  /* 0x00000013121e7210 */ /* 0x004fe20007ffe0ff */
[----:B------:R-:W-:Y:S01]  /*07c0*/  BSSY.RECONVERGENT B5, `(.L_x_65) ;  /* 0x000000b000057945 */ /* 0x000fe20003800200 */
[----:B------:R-:W-:Y:S02]  /*07d0*/  ISETP.NE.AND P2, PT, R28, 0x1, PT ;  /* 0x000000011c00780c */ /* 0x000fe40003f45270 */
        /* <DEDUP_REMOVED lines=9> */
.L_x_66:
[----:B------:R-:W-:Y:S05]  /*0870*/  BSYNC.RECONVERGENT B5 ;  /* 0x0000000000057941 */ /* 0x000fea0003800200 */
.L_x_65:
[----:B------:R-:W-:Y:S01]  /*0880*/  VIADD R29, R31, 0x1 ;  /* 0x000000011f1d7836 */ /* 0x000fe20000000000 */
[----:B------:R-:W-:Y:S06]  /*0890*/  @!P2 BRA `(.L_x_64) ;  /* 0x000000000098a947 */ /* 0x000fec0003800000 */
[----:B------:R-:W2:Y:S04]  /*08a0*/  LDG.E R33, desc[UR4][R12.64+0x4] ;  /* 0x000004040c217981 */ /* 0x000ea8000c1e1900 */
[----:B0-----:R-:W3:Y:S04]  /*08b0*/  LDG.E R18, desc[UR4][R8.64] ;  /* 0x0000000408127981 */ /* 0x001ee8000c1e1900 */
[----:B------:R-:W3:Y:S01]  /*08c0*/  LDG.E R19, desc[UR4][R14.64+0x4] ;  /* 0x000004040e137981 */ /* 0x000ee2000c1e1900 */
[----:B--2---:R-:W-:-:S05]  /*08d0*/  IMAD.WIDE R16, R33, 0x4, R10 ;  /* 0x0000000421107825 */ /* 0x004fca00078e020a */
[----:B------:R-:W2:Y:S01]  /*08e0*/  LDG.E R29, desc[UR4][R16.64] ;  /* 0x00000004101d7981 */ /* 0x000ea2000c1e1900 */
[----:B---3--:R-:W-:Y:S01]  /*08f0*/  IMAD.IADD R30, R18, 0x1, R19 ;  /* 0x00000001121e7824 */ /* 0x008fe200078e0213 */
[----:B------:R-:W-:Y:S01]  /*0900*/  BSSY.RECONVERGENT B5, `(.L_x_67) ;  /* 0x000000b000057945 */ /* 0x000fe20003800200 */
[----:B------:R-:W-:-:S03]  /*0910*/  ISETP.NE.AND P2, PT, R28, 0x2, PT ;  /* 0x000000021c00780c */ /* 0x000fc60003f45270 */
        /* <DEDUP_REMOVED lines=9> */
.L_x_68:
[----:B------:R-:W-:Y:S05]  /*09b0*/  BSYNC.RECONVERGENT B5 ;  /* 0x0000000000057941 */ /* 0x000fea0003800200 */
.L_x_67:
        /* <DEDUP_REMOVED lines=18> */
.L_x_70:
[----:B------:R-:W-:Y:S05]  /*0ae0*/  BSYNC.RECONVERGENT B5 ;  /* 0x0000000000057941 */ /* 0x000fea0003800200 */
.L_x_69:
[----:B------:R-:W-:-:S07]  /*0af0*/  IADD3 R29, PT, PT, R31, 0x3, RZ ;  /* 0x000000031f1d7810 */ /* 0x000fce0007ffe0ff */
.L_x_64:
[----:B------:R-:W-:Y:S05]  /*0b00*/  BSYNC.RECONVERGENT B0 ;  /* 0x0000000000007941 */ /* 0x000fea0003800200 */
.L_x_63:
[----:B------:R-:W-:-:S05]  /*0b10*/  IMAD.IADD R10, R31, 0x1, -R22 ;  /* 0x000000011f0a7824 */ /* 0x000fca00078e0a16 */
[----:B------:R-:W-:-:S13]  /*0b20*/  ISETP.GT.U32.AND P1, PT, R10, -0x4, PT ;  /* 0xfffffffc0a00780c */ /* 0x000fda0003f24070 */
[----:B------:R-:W-:Y:S05]  /*0b30*/  @P1 BRA `(.L_x_62) ;  /* 0x0000000400241947 */ /* 0x000fea0003800000 */
.L_x_79:
        /* <DEDUP_REMOVED lines=21> */
.L_x_72:
[----:B------:R-:W-:Y:S05]  /*0c90*/  BSYNC.RECONVERGENT B0 ;  /* 0x0000000000007941 */ /* 0x000fea0003800200 */
.L_x_71:
        /* <DEDUP_REMOVED lines=15> */
.L_x_74:
[----:B------:R-:W-:Y:S05]  /*0d90*/  BSYNC.RECONVERGENT B0 ;  /* 0x0000000000007941 */ /* 0x000fea0003800200 */
.L_x_73:
        /* <DEDUP_REMOVED lines=15> */
.L_x_76:
[----:B------:R-:W-:Y:S05]  /*0e90*/  BSYNC.RECONVERGENT B0 ;  /* 0x0000000000007941 */ /* 0x000fea0003800200 */
.L_x_75:
[----:B------:R-:W2:Y:S04]  /*0ea0*/  LDG.E R11, desc[UR4][R10.64+0xc] ;  /* 0x00000c040a0b7981 */ /* 0x000ea8000c1e1900 */
[----:B------:R-:W3:Y:S01]  /*0eb0*/  LDG.E R15, desc[UR4][R14.64+0xc] ;  /* 0x00000c040e0f7981 */ /* 0x000ee2000c1e1900 */
[----:B--2---:R-:W-:-:S05]  /*0ec0*/  IMAD.WIDE R12, R11, 0x4, R12 ;  /* 0x000000040b0c7825 */ /* 0x004fca00078e020c */
[----:B-1----:R-:W2:Y:S01]  /*0ed0*/  LDG.E R16, desc[UR4][R12.64] ;  /* 0x000000040c107981 */ /* 0x002ea2000c1e1900 */
[----:B---3-5:R-:W-:Y:S01]  /*0ee0*/  IMAD.IADD R17, R15, 0x1, R28 ;  /* 0x000000010f117824 */ /* 0x028fe200078e021c */
[----:B------:R-:W-:Y:S01]  /*0ef0*/  IADD3 R29, PT, PT, R29, 0x4, RZ ;  /* 0x000000041d1d7810 */ /* 0x000fe20007ffe0ff */
[----:B------:R-:W-:Y:S03]  /*0f00*/  BSSY.RECONVERGENT B0, `(.L_x_77) ;  /* 0x000000b000007945 */ /* 0x000fe60003800200 */
        /* <DEDUP_REMOVED lines=10> */
.L_x_78:
[----:B------:R-:W-:Y:S05]  /*0fb0*/  BSYNC.RECONVERGENT B0 ;  /* 0x0000000000007941 */ /* 0x000fea0003800200 */
.L_x_77:
[----:B------:R-:W-:Y:S05]  /*0fc0*/  @P2 BRA `(.L_x_79) ;  /* 0xfffffff800dc2947 */ /* 0x000fea000383ffff */
.L_x_62:
[----:B------:R-:W-:Y:S05]  /*0fd0*/  BSYNC.RECONVERGENT B1 ;  /* 0x0000000000017941 */ /* 0x000fea0003800200 */
.L_x_61:
[----:B------:R-:W-:-:S05]  /*0fe0*/  VIADD R0, R0, 0x1 ;  /* 0x0000000100007836 */ /* 0x000fca0000000000 */
[----:B------:R-:W-:-:S13]  /*0ff0*/  ISETP.NE.AND P1, PT, R0, R23, PT ;  /* 0x000000170000720c */ /* 0x000fda0003f25270 */
[----:B------:R-:W-:Y:S05]  /*1000*/  @P1 BRA `(.L_x_80) ;  /* 0xfffffff400581947 */ /* 0x000fea000383ffff */
.L_x_60:
[----:B------:R-:W-:Y:S05]  /*1010*/  BSYNC.RECONVERGENT B2 ;  /* 0x0000000000027941 */ /* 0x000fea0003800200 */
.L_x_59:
[----:B------:R-:W-:-:S04]  /*1020*/  IADD3 R20, PT, PT, R20, 0x1, RZ ;  /* 0x0000000114147810 */ /* 0x000fc80007ffe0ff */
[----:B------:R-:W-:-:S13]  /*1030*/  ISETP.NE.AND P1, PT, R20, R21, PT ;  /* 0x000000151400720c */ /* 0x000fda0003f25270 */
[----:B------:R-:W-:Y:S05]  /*1040*/  @P1 BRA `(.L_x_81) ;  /* 0xfffffff000e81947 */ /* 0x000fea000383ffff */
.L_x_58:
[----:B------:R-:W-:Y:S05]  /*1050*/  BSYNC.RECONVERGENT B3 ;  /* 0x0000000000037941 */ /* 0x000fea0003800200 */
.L_x_57:
[----:B------:R-:W-:Y:S05]  /*1060*/  @P0 BRA `(.L_x_82) ;  /* 0xfffffff000740947 */ /* 0x000fea000383ffff */
.L_x_56:
[----:B------:R-:W-:Y:S05]  /*1070*/  BSYNC.RECONVERGENT B4 ;  /* 0x0000000000047941 */ /* 0x000fea0003800200 */
.L_x_55:
        /* <DEDUP_REMOVED lines=17> */
.L_x_108:
[----:B------:R-:W0:Y:S01]  /*1190*/  LDC.64 R2, c[0x0][0x388] ;  /* 0x0000e200ff027b82 */ /* 0x000e220000000a00 */
        /* <DEDUP_REMOVED lines=28> */
.L_x_107:
        /* <DEDUP_REMOVED lines=29> */
.L_x_106:
[----:B-1----:R-:W0:Y:S01]  /*1530*/  LDC.64 R18, c[0x0][0x388] ;  /* 0x0000e200ff127b82 */ /* 0x002e220000000a00 */
        /* <DEDUP_REMOVED lines=48> */
.L_x_92:
[----:B------:R-:W-:Y:S05]  /*1840*/  BSYNC.RECONVERGENT B4 ;  /* 0x0000000000047941 */ /* 0x000fea0003800200 */
.L_x_91:
        /* <DEDUP_REMOVED lines=18> */
.L_x_94:
[----:B------:R-:W-:Y:S05]  /*1970*/  BSYNC.RECONVERGENT B4 ;  /* 0x0000000000047941 */ /* 0x000fea0003800200 */
.L_x_93:
        /* <DEDUP_REMOVED lines=17> */
.L_x_96:
[----:B------:R-:W-:Y:S05]  /*1a90*/  BSYNC.RECONVERGENT B4 ;  /* 0x0000000000047941 */ /* 0x000fea0003800200 */
.L_x_95:
[----:B-1----:R-:W-:-:S07]  /*1aa0*/  VIADD R10, R22, 0x3 ;  /* 0x00000003160a7836 */ /* 0x002fce0000000000 */
.L_x_90:
[----:B------:R-:W-:Y:S05]  /*1ab0*/  BSYNC.RECONVERGENT B0 ;  /* 0x0000000000007941 */ /* 0x000fea0003800200 */
.L_x_89:
[----:B------:R-:W-:-:S05]  /*1ac0*/  IMAD.IADD R12, R22, 0x1, -R23 ;  /* 0x00000001160c7824 */ /* 0x000fca00078e0a17 */
[----:B------:R-:W-:-:S13]  /*1ad0*/  ISETP.GT.U32.AND P2, PT, R12, -0x4, PT ;  /* 0xfffffffc0c00780c */ /* 0x000fda0003f44070 */
[----:B------:R-:W-:Y:S05]  /*1ae0*/  @P2 BRA `(.L_x_88) ;  /* 0x0000000400282947 */ /* 0x000fea0003800000 */
[----:B------:R-:W0:Y:S01]  /*1af0*/  LDC.64 R12, c[0x0][0x3a8] ;  /* 0x0000ea00ff0c7b82 */ /* 0x000e220000000a00 */
[----:B------:R-:W-:-:S07]  /*1b00*/  IMAD.IADD R24, R10, 0x1, -R23 ;  /* 0x000000010a187824 */ /* 0x000fce00078e0a17 */
.L_x_105:
        /* <DEDUP_REMOVED lines=20> */
.L_x_98:
[----:B------:R-:W-:Y:S05]  /*1c50*/  BSYNC.RECONVERGENT B0 ;  /* 0x0000000000007941 */ /* 0x000fea0003800200 */
.L_x_97:
[----:B-1----:R-:W2:Y:S04]  /*1c60*/  LDG.E R29, desc[UR4][R20.64+0x4] ;  /* 0x00000404141d7981 */ /* 0x002ea8000c1e1900 */
[----:B------:R-:W3:Y:S01]  /*1c70*/  LDG.E R26, desc[UR4][R18.64+0x4] ;  /* 0x00000404121a7981 */ /* 0x000ee2000c1e1900 */
        /* <DEDUP_REMOVED lines=13> */
.L_x_100:
[----:B------:R-:W-:Y:S05]  /*1d50*/  BSYNC.RECONVERGENT B0 ;  /* 0x0000000000007941 */ /* 0x000fea0003800200 */
.L_x_99:
[----:B-1----:R-:W2:Y:S04]  /*1d60*/  LDG.E R29, desc[UR4][R20.64+0x8] ;  /* 0x00000804141d7981 */ /* 0x002ea8000c1e1900 */
[----:B------:R-:W3:Y:S01]  /*1d70*/  LDG.E R26, desc[UR4][R18.64+0x8] ;  /* 0x00000804121a7981 */ /* 0x000ee2000c1e1900 */
        /* <DEDUP_REMOVED lines=13> */
.L_x_102:
[----:B------:R-:W-:Y:S05]  /*1e50*/  BSYNC.RECONVERGENT B0 ;  /* 0x0000000000007941 */ /* 0x000fea0003800200 */
.L_x_101:
        /* <DEDUP_REMOVED lines=16> */
.L_x_104:
[----:B------:R-:W-:Y:S05]  /*1f60*/  BSYNC.RECONVERGENT B0 ;  /* 0x0000000000007941 */ /* 0x000fea0003800200 */
.L_x_103:
[----:B------:R-:W-:Y:S01]  /*1f70*/  VIADD R10, R10, 0x4 ;  /* 0x000000040a0a7836 */ /* 0x000fe20000000000 */
[----:B------:R-:W-:Y:S06]  /*1f80*/  @P2 BRA `(.L_x_105) ;  /* 0xfffffff800e02947 */ /* 0x000fec000383ffff */
.L_x_88:
[----:B------:R-:W-:Y:S05]  /*1f90*/  BSYNC.RECONVERGENT B1 ;  /* 0x0000000000017941 */ /* 0x000fea0003800200 */
.L_x_87:
[----:B------:R-:W-:-:S05]  /*1fa0*/  VIADD R14, R14, 0x1 ;  /* 0x000000010e0e7836 */ /* 0x000fca0000000000 */
[----:B------:R-:W-:-:S13]  /*1fb0*/  ISETP.NE.AND P2, PT, R14, R15, PT ;  /* 0x0000000f0e00720c */ /* 0x000fda0003f45270 */
[----:B------:R-:W-:Y:S05]  /*1fc0*/  @P2 BRA `(.L_x_106) ;  /* 0xfffffff400582947 */ /* 0x000fea000383ffff */
.L_x_86:
[----:B------:R-:W-:Y:S05]  /*1fd0*/  BSYNC.RECONVERGENT B2 ;  /* 0x0000000000027941 */ /* 0x000fea0003800200 */
.L_x_85:
[----:B------:R-:W-:Y:S05]  /*1fe0*/  @P0 BRA `(.L_x_107) ;  /* 0xfffffff000dc0947 */ /* 0x000fea000383ffff */
.L_x_84:
[----:B------:R-:W-:Y:S05]  /*1ff0*/  BSYNC.RECONVERGENT B3 ;  /* 0x0000000000037941 */ /* 0x000fea0003800200 */
.L_x_83:
[----:B------:R-:W-:Y:S05]  /*2000*/  @P1 BRA `(.L_x_108) ;  /* 0xfffffff000601947 */ /* 0x000fea000383ffff */
[----:B------:R-:W-:Y:S05]  /*2010*/  EXIT ;  /* 0x000000000000794d */ /* 0x000fea0003800000 */
.L_x_109:
        /* <DEDUP_REMOVED lines=14> */
.L_x_221:


//--------------------- .text._Z16DijkastraKernel2PiS_S_PbS0_S_iiS0_ --------------------------
	.section	.text._Z16DijkastraKernel2PiS_S_PbS0_S_iiS0_,"ax",@progbits
	.align	128
        .global         _Z16DijkastraKernel2PiS_S_PbS0_S_iiS0_
        .type           _Z16DijkastraKernel2PiS_S_PbS0_S_iiS0_,@function
        .size           _Z16DijkastraKernel2PiS_S_PbS0_S_iiS0_,(.L_x_222 - _Z16DijkastraKernel2PiS_S_PbS0_S_iiS0_)
        .other          _Z16DijkastraKernel2PiS_S_PbS0_S_iiS0_,@"STO_CUDA_ENTRY STV_DEFAULT"
_Z16DijkastraKernel2PiS_S_PbS0_S_iiS0_:
.text._Z16DijkastraKernel2PiS_S_PbS0_S_iiS0_:
[----:B------:R-:W-:Y:S01]  /*0000*/  LDC R1, c[0x0][0x37c] ;  /* 0x0000df00ff017b82 */ /* 0x000fe20000000800 */
[----:B------:R-:W0:Y:S07]  /*0010*/  S2R R3, SR_CTAID.X ;  /* 0x0000000000037919 */ /* 0x000e2e0000002500 */
[----:B------:R-:W1:Y:S01]  /*0020*/  LDC R5, c[0x0][0x3b0] ;  /* 0x0000ec00ff057b82 */ /* 0x000e620000000800 */
[----:B------:R-:W0:Y:S01]  /*0030*/  S2R R0, SR_TID.X ;  /* 0x0000000000007919 */ /* 0x000e220000002100 */
[C---:B-1----:R-:W-:Y:S01]  /*0040*/  LEA.HI R28, R5.reuse, R5, RZ, 0x1 ;  /* 0x00000005051c7211 */ /* 0x042fe200078f08ff */
[----:B------:R-:W-:-:S03]  /*0050*/  VIADD R9, R5, 0xffffffff ;  /* 0xffffffff05097836 */ /* 0x000fc60000000000 */
[----:B------:R-:W-:Y:S01]  /*0060*/  SHF.R.S32.HI R28, RZ, 0x1, R28 ;  /* 0x00000001ff1c7819 */ /* 0x000fe2000001141c */
[----:B0-----:R-:W-:-:S04]  /*0070*/  IMAD R3, R3, 0x100, R0 ;  /* 0x0000010003037824 */ /* 0x001fc800078e0200 */
        /* <DEDUP_REMOVED lines=18> */
[----:B0-----:R-:W-:Y:S02]  /*01a0*/  IMAD.MOV.U32 R7, RZ, RZ, R0 ;  /* 0x000000ffff077224 */ /* 0x001fe400078e0000 */
[----:B--2---:R-:W-:-:S05]  /*01b0*/  IMAD.WIDE R4, R11, 0x4, R4 ;  /* 0x000000040b047825 */ /* 0x004fca00078e0204 */
[----:B------:R-:W2:Y:S04]  /*01c0*/  LDG.E R6, desc[UR4][R4.64] ;  /* 0x0000000404067981 */ /* 0x000ea8000c1e1900 */
[----:B------:R-:W2:Y:S02]  /*01d0*/  @P0 LDG.E R7, desc[UR4][R4.64+0x4] ;  /* 0x0000040404070981 */ /* 0x000ea4000c1e1900 */
[----:B--2---:R-:W-:-:S13]  /*01e0*/  ISETP.GE.AND P0, PT, R6, R7, PT ;  /* 0x000000070600720c */ /* 0x004fda0003f06270 */
[----:B-1----:R-:W-:Y:S05]  /*01f0*/  @P0 BRA `(.L_x_111) ;  /* 0x0000000c00e80947 */ /* 0x002fea0003800000 */
[----:B------:R-:W0:Y:S01]  /*0200*/  LDC.64 R22, c[0x0][0x3a8] ;  /* 0x0000ea00ff167b82 */ /* 0x000e220000000a00 */
[----:B------:R-:W-:Y:S01]  /*0210*/  MOV R4, R0 ;  /* 0x0000000000047202 */ /* 0x000fe20000000f00 */
[--C-:B------:R-:W-:Y:S02]  /*0220*/  IMAD.MOV.U32 R5, RZ, RZ, R0.reuse ;  /* 0x000000ffff057224 */ /* 0x100fe400078e0000 */
[----:B------:R-:W-:Y:S02]  /*0230*/  IMAD.MOV.U32 R3, RZ, RZ, R0 ;  /* 0x000000ffff037224 */ /* 0x000fe400078e0000 */
[----:B0-----:R-:W-:-:S07]  /*0240*/  IMAD.WIDE R22, R11, 0x4, R22 ;  /* 0x000000040b167825 */ /* 0x001fce00078e0216 */
.L_x_137:
        /* <DEDUP_REMOVED lines=27> */
.L_x_136:
        /* <DEDUP_REMOVED lines=27> */
.L_x_135:
        /* <DEDUP_REMOVED lines=11> */
[----:B------:R-:W-:Y:S01]  /*0660*/  IMAD.MOV.U32 R31, RZ, RZ, R0 ;  /* 0x000000ffff1f7224 */ /* 0x000fe200078e0000 */
[----:B------:R-:W-:Y:S01]  /*0670*/  IADD3 R0, PT, PT, R0, 0x1, RZ ;  /* 0x0000000100007810 */ /* 0x000fe20007ffe0ff */
[----:B------:R-:W-:Y:S03]  /*0680*/  BSSY.RECONVERGENT B1, `(.L_x_116) ;  /* 0x00000ac000017945 */ /* 0x000fe60003800200 */
        /* <DEDUP_REMOVED lines=31> */
[----:B------:R-:W1:Y:S01]  /*0880*/  LDC.64 R26, c[0x0][0x3b8] ;  /* 0x0000ee00ff1a7b82 */ /* 0x000e620000000a00 */
[----:B------:R-:W-:Y:S01]  /*0890*/  HFMA2 R29, -RZ, RZ, 0, 5.9604644775390625e-08 ;  /* 0x00000001ff1d7431 */ /* 0x000fe200000001ff */
[----:B------:R2:W-:Y:S01]  /*08a0*/  REDG.E.MIN.S32.STRONG.GPU desc[UR4][R32.64], R35 ;  /* 0x000000232000798e */ /* 0x0005e2000c92e304 */
[----:B0-----:R-:W-:-:S04]  /*08b0*/  IADD3 R24, P4, PT, R25, UR6, RZ ;  /* 0x0000000619187c10 */ /* 0x001fc8000ff9e0ff */
[----:B------:R-:W-:-:S05]  /*08c0*/  LEA.HI.X.SX32 R25, R25, UR7, 0x1, P4 ;  /* 0x0000000719197c11 */ /* 0x000fca000a0f0eff */
[----:B------:R2:W-:Y:S04]  /*08d0*/  STG.E.U8 desc[UR4][R24.64], R29 ;  /* 0x0000001d18007986 */ /* 0x0005e8000c101104 */
[----:B-1----:R2:W-:Y:S02]  /*08e0*/  STG.E.U8 desc[UR4][R26.64], R29 ;  /* 0x0000001d1a007986 */ /* 0x0025e4000c101104 */
.L_x_121:
[----:B------:R-:W-:Y:S05]  /*08f0*/  BSYNC.RECONVERGENT B5 ;  /* 0x0000000000057941 */ /* 0x000fea0003800200 */
.L_x_120:
[----:B--2---:R-:W-:Y:S01]  /*0900*/  VIADD R29, R31, 0x1 ;  /* 0x000000011f1d7836 */ /* 0x004fe20000000000 */
[----:B------:R-:W-:Y:S06]  /*0910*/  @!P3 BRA `(.L_x_119) ;  /* 0x0000000000a8b947 */ /* 0x000fec0003800000 */
[----:B------:R-:W2:Y:S04]  /*0920*/  LDG.E R29, desc[UR4][R12.64+0x4] ;  /* 0x000004040c1d7981 */ /* 0x000ea8000c1e1900 */
[----:B------:R-:W3:Y:S04]  /*0930*/  LDG.E R26, desc[UR4][R16.64] ;  /* 0x00000004101a7981 */ /* 0x000ee8000c1e1900 */
        /* <DEDUP_REMOVED lines=9> */
[----:B------:R-:W1:Y:S01]  /*09d0*/  LDC.64 R26, c[0x0][0x3b8] ;  /* 0x0000ee00ff1a7b82 */ /* 0x000e620000000a00 */
[----:B------:R-:W-:Y:S01]  /*09e0*/  IMAD.MOV.U32 R30, RZ, RZ, 0x1 ;  /* 0x00000001ff1e7424 */ /* 0x000fe200078e00ff */
[----:B------:R2:W-:Y:S04]  /*09f0*/  REDG.E.MIN.S32.STRONG.GPU desc[UR4][R24.64], R35 ;  /* 0x000000231800798e */ /* 0x0005e8000c92e304 */
[----:B--2---:R-:W-:Y:S02]  /*0a00*/  PRMT R25, R30, 0x7610, R25 ;  /* 0x000076101e197816 */ /* 0x004fe40000000019 */
[----:B0-----:R-:W-:-:S04]  /*0a10*/  IADD3 R32, P4, PT, R29, UR6, RZ ;  /* 0x000000061d207c10 */ /* 0x001fc8000ff9e0ff */
[----:B------:R-:W-:-:S05]  /*0a20*/  LEA.HI.X.SX32 R33, R29, UR7, 0x1, P4 ;  /* 0x000000071d217c11 */ /* 0x000fca000a0f0eff */
[----:B------:R0:W-:Y:S04]  /*0a30*/  STG.E.U8 desc[UR4][R32.64], R25 ;  /* 0x0000001920007986 */ /* 0x0001e8000c101104 */
[----:B-1----:R0:W-:Y:S02]  /*0a40*/  STG.E.U8 desc[UR4][R26.64], R25 ;  /* 0x000000191a007986 */ /* 0x0021e4000c101104 */
.L_x_123:
[----:B------:R-:W-:Y:S05]  /*0a50*/  BSYNC.RECONVERGENT B5 ;  /* 0x0000000000057941 */ /* 0x000fea0003800200 */
.L_x_122:
[----:B------:R-:W-:Y:S01]  /*0a60*/  VIADD R29, R31, 0x2 ;  /* 0x000000021f1d7836 */ /* 0x000fe20000000000 */
[----:B------:R-:W-:Y:S06]  /*0a70*/  @!P3 BRA `(.L_x_119) ;  /* 0x000000000050b947 */ /* 0x000fec0003800000 */
[----:B0-----:R-:W2:Y:S04]  /*0a80*/  LDG.E R27, desc[UR4][R12.64+0x8] ;  /* 0x000008040c1b7981 */ /* 0x001ea8000c1e1900 */
[----:B------:R-:W3:Y:S04]  /*0a90*/  LDG.E R15, desc[UR4][R14.64+0x8] ;  /* 0x000008040e0f7981 */ /* 0x000ee8000c1e1900 */
[----:B------:R-:W3:Y:S01]  /*0aa0*/  LDG.E R24, desc[UR4][R16.64] ;  /* 0x0000000410187981 */ /* 0x000ee2000c1e1900 */
[----:B--2---:R-:W-:-:S05]  /*0ab0*/  IMAD.WIDE R10, R27, 0x4, R10 ;  /* 0x000000041b0a7825 */ /* 0x004fca00078e020a */
[----:B------:R-:W2:Y:S01]  /*0ac0*/  LDG.E R25, desc[UR4][R10.64] ;  /* 0x000000040a197981 */ /* 0x000ea2000c1e1900 */
[----:B---3--:R-:W-:Y:S01]  /*0ad0*/  IADD3 R24, PT, PT, R24, R15, RZ ;  /* 0x0000000f18187210 */ /* 0x008fe20007ffe0ff */
[----:B------:R-:W-:Y:S03]  /*0ae0*/  BSSY.RECONVERGENT B5, `(.L_x_124) ;  /* 0x000000c000057945 */ /* 0x000fe60003800200 */
        /* <DEDUP_REMOVED lines=11> */
.L_x_125:
[----:B------:R-:W-:Y:S05]  /*0ba0*/  BSYNC.RECONVERGENT B5 ;  /* 0x0000000000057941 */ /* 0x000fea0003800200 */
.L_x_124:
[----:B------:R-:W-:-:S07]  /*0bb0*/  VIADD R29, R31, 0x3 ;  /* 0x000000031f1d7836 */ /* 0x000fce0000000000 */
.L_x_119:
[----:B------:R-:W-:Y:S05]  /*0bc0*/  BSYNC.RECONVERGENT B0 ;  /* 0x0000000000007941 */ /* 0x000fea0003800200 */
.L_x_118:
[----:B------:R-:W-:-:S05]  /*0bd0*/  IMAD.IADD R10, R31, 0x1, -R4 ;  /* 0x000000011f0a7824 */ /* 0x000fca00078e0a04 */
[----:B------:R-:W-:-:S13]  /*0be0*/  ISETP.GT.U32.AND P3, PT, R10, -0x4, PT ;  /* 0xfffffffc0a00780c */ /* 0x000fda0003f64070 */
[----:B------:R-:W-:Y:S05]  /*0bf0*/  @P3 BRA `(.L_x_117) ;  /* 0x0000000400503947 */ /* 0x000fea0003800000 */
.L_x_134:
        /* <DEDUP_REMOVED lines=15> */
[----:B------:R-:W1:Y:S01]  /*0cf0*/  LDC.64 R26, c[0x0][0x3b8] ;  /* 0x0000ee00ff1a7b82 */ /* 0x000e620000000a00 */
[----:B------:R-:W-:Y:S01]  /*0d00*/  HFMA2 R32, -RZ, RZ, 0, 5.9604644775390625e-08 ;  /* 0x00000001ff207431 */ /* 0x000fe200000001ff */
[----:B------:R2:W-:Y:S04]  /*0d10*/  REDG.E.MIN.S32.STRONG.GPU desc[UR4][R24.64], R33 ;  /* 0x000000211800798e */ /* 0x0005e8000c92e304 */
[----:B--2---:R-:W-:Y:S02]  /*0d20*/  PRMT R25, R32, 0x7610, R25 ;  /* 0x0000761020197816 */ /* 0x004fe40000000019 */
[----:B0-----:R-:W-:-:S04]  /*0d30*/  IADD3 R30, P3, PT, R31, UR6, RZ ;  /* 0x000000061f1e7c10 */ /* 0x001fc8000ff7e0ff */
[----:B------:R-:W-:-:S05]  /*0d40*/  LEA.HI.X.SX32 R31, R31, UR7, 0x1, P3 ;  /* 0x000000071f1f7c11 */ /* 0x000fca00098f0eff */
[----:B------:R0:W-:Y:S04]  /*0d50*/  STG.E.U8 desc[UR4][R30.64], R25 ;  /* 0x000000191e007986 */ /* 0x0001e8000c101104 */
[----:B-1----:R0:W-:Y:S04]  /*0d60*/  STG.E.U8 desc[UR4][R26.64], R25 ;  /* 0x000000191a007986 */ /* 0x0021e8000c101104 */
[----:B------:R0:W5:Y:S02]  /*0d70*/  LDG.E R32, desc[UR4][R16.64] ;  /* 0x0000000410207981 */ /* 0x000164000c1e1900 */
.L_x_127:
[----:B------:R-:W-:Y:S05]  /*0d80*/  BSYNC.RECONVERGENT B0 ;  /* 0x0000000000007941 */ /* 0x000fea0003800200 */
.L_x_126:
[----:B0-----:R-:W2:Y:S04]  /*0d90*/  LDG.E R31, desc[UR4][R14.64+0x4] ;  /* 0x000004040e1f7981 */ /* 0x001ea8000c1e1900 */
        /* <DEDUP_REMOVED lines=15> */
[----:B-1----:R0:W-:Y:S04]  /*0e90*/  STG.E.U8 desc[UR4][R26.64], R25 ;  /* 0x000000191a007986 */ /* 0x0021e8000c101104 */
[----:B------:R0:W5:Y:S02]  /*0ea0*/  LDG.E R32, desc[UR4][R16.64] ;  /* 0x0000000410207981 */ /* 0x000164000c1e1900 */
.L_x_129:
[----:B------:R-:W-:Y:S05]  /*0eb0*/  BSYNC.RECONVERGENT B0 ;  /* 0x0000000000007941 */ /* 0x000fea0003800200 */
.L_x_128:
        /* <DEDUP_REMOVED lines=18> */
.L_x_131:
[----:B------:R-:W-:Y:S05]  /*0fe0*/  BSYNC.RECONVERGENT B0 ;  /* 0x0000000000007941 */ /* 0x000fea0003800200 */
.L_x_130:
[----:B------:R-:W2:Y:S04]  /*0ff0*/  LDG.E R15, desc[UR4][R14.64+0xc] ;  /* 0x00000c040e0f7981 */ /* 0x000ea8000c1e1900 */
[----:B------:R-:W0:Y:S01]  /*1000*/  LDG.E R11, desc[UR4][R10.64+0xc] ;  /* 0x00000c040a0b7981 */ /* 0x000e22000c1e1900 */
[----:B--2---:R-:W-:-:S05]  /*1010*/  IMAD.WIDE R12, R15, 0x4, R12 ;  /* 0x000000040f0c7825 */ /* 0x004fca00078e020c */
[----:B------:R-:W2:Y:S01]  /*1020*/  LDG.E R24, desc[UR4][R12.64] ;  /* 0x000000040c187981 */ /* 0x000ea2000c1e1900 */
[----:B0----5:R-:W-:Y:S01]  /*1030*/  IMAD.IADD R25, R11, 0x1, R32 ;  /* 0x000000010b197824 */ /* 0x021fe200078e0220 */
[----:B------:R-:W-:Y:S01]  /*1040*/  IADD3 R29, PT, PT, R29, 0x4, RZ ;  /* 0x000000041d1d7810 */ /* 0x000fe20007ffe0ff */
[----:B------:R-:W-:Y:S03]  /*1050*/  BSSY.RECONVERGENT B0, `(.L_x_132) ;  /* 0x000000d000007945 */ /* 0x000fe60003800200 */
[----:B------:R-:W-:Y:S02]  /*1060*/  ISETP.NE.AND P3, PT, R29, R4, PT ;  /* 0x000000041d00720c */ /* 0x000fe40003f65270 */
        /* <DEDUP_REMOVED lines=11> */
.L_x_133:
[----:B------:R-:W-:Y:S05]  /*1120*/  BSYNC.RECONVERGENT B0 ;  /* 0x0000000000007941 */ /* 0x000fea0003800200 */
.L_x_132:
[----:B------:R-:W-:Y:S05]  /*1130*/  @P3 BRA `(.L_x_134) ;  /* 0xfffffff800b03947 */ /* 0x000fea000383ffff */
.L_x_117:
[----:B------:R-:W-:Y:S05]  /*1140*/  BSYNC.RECONVERGENT B1 ;  /* 0x0000000000017941 */ /* 0x000fea0003800200 */
.L_x_116:
[----:B------:R-:W-:Y:S05]  /*1150*/  @P0 BRA `(.L_x_135) ;  /* 0xfffffff400140947 */ /* 0x000fea000383ffff */
.L_x_115:
[----:B------:R-:W-:Y:S05]  /*1160*/  BSYNC.RECONVERGENT B2 ;  /* 0x0000000000027941 */ /* 0x000fea0003800200 */
.L_x_114:
[----:B------:R-:W-:Y:S05]  /*1170*/  @P1 BRA `(.L_x_136) ;  /* 0xfffffff000a01947 */ /* 0x000fea000383ffff */
.L_x_113:
[----:B------:R-:W-:Y:S05]  /*1180*/  BSYNC.RECONVERGENT B3 ;  /* 0x0000000000037941 */ /* 0x000fea0003800200 */
.L_x_112:
[----:B------:R-:W-:Y:S05]  /*1190*/  @P2 BRA `(.L_x_137) ;  /* 0xfffffff0002c2947 */ /* 0x000fea000383ffff */
.L_x_111:
[----:B------:R-:W-:Y:S05]  /*11a0*/  BSYNC.RECONVERGENT B4 ;  /* 0x0000000000047941 */ /* 0x000fea0003800200 */
.L_x_110:
        /* <DEDUP_REMOVED lines=9> */
[----:B------:R2:W3:Y:S04]  /*1240*/  LDG.E R0, desc[UR4][R4.64+0x4] ;  /* 0x0000040404007981 */ /* 0x0004e8000c1e1900 */
[----:B------:R-:W4:Y:S01]  /*1250*/  LDG.E R29, desc[UR4][R4.64] ;  /* 0x00000004041d7981 */ /* 0x000f22000c1e1900 */
[----:B------:R-:W-:-:S13]  /*1260*/  ISETP.NE.AND P0, PT, R8, R9, PT ;  /* 0x000000090800720c */ /* 0x000fda0003f05270 */
[----:B---3--:R-:W4:Y:S02]  /*1270*/  @!P0 LDC R0, c[0x0][0x3b4] ;  /* 0x0000ed00ff008b82 */ /* 0x008f240000000800 */
[----:B----4-:R-:W-:-:S13]  /*1280*/  ISETP.GE.AND P0, PT, R29, R0, PT ;  /* 0x000000001d00720c */ /* 0x010fda0003f06270 */
[----:B--2---:R-:W-:Y:S05]  /*1290*/  @P0 EXIT ;  /* 0x000000000000094d */ /* 0x004fea0003800000 */
[----:B------:R-:W1:Y:S02]  /*12a0*/  S2R R8, SR_CTAID.X ;  /* 0x0000000000087919 */ /* 0x000e640000002500 */
.L_x_163:
[----:B------:R-:W2:Y:S01]  /*12b0*/  LDC.64 R2, c[0x0][0x388] ;  /* 0x0000e200ff027b82 */ /* 0x000ea20000000a00 */
[----:B------:R-:W1:Y:S07]  /*12c0*/  S2R R5, SR_TID.X ;  /* 0x0000000000057919 */ /* 0x000e6e0000002100 */
[----:B------:R-:W3:Y:S08]  /*12d0*/  LDC.64 R6, c[0x0][0x390] ;  /* 0x0000e400ff067b82 */ /* 0x000ef00000000a00 */
[----:B------:R-:W4:Y:S01]  /*12e0*/  LDC.64 R20, c[0x0][0x3a8] ;  /* 0x0000ea00ff147b82 */ /* 0x000f220000000a00 */
[----:B--2---:R-:W-:-:S05]  /*12f0*/  IMAD.WIDE R2, R29, 0x4, R2 ;  /* 0x000000041d027825 */ /* 0x004fca00078e0202 */
[----:B0-----:R-:W2:Y:S01]  /*1300*/  LDG.E R11, desc[UR4][R2.64] ;  /* 0x00000004020b7981 */ /* 0x001ea2000c1e1900 */
[----:B---3--:R-:W-:-:S04]  /*1310*/  IMAD.WIDE R6, R29, 0x4, R6 ;  /* 0x000000041d067825 */ /* 0x008fc800078e0206 */
[----:B-1----:R-:W-:Y:S02]  /*1320*/  IMAD R5, R8, 0x100, R5 ;  /* 0x0000010008057824 */ /* 0x002fe400078e0205 */
[----:B------:R-:W3:Y:S03]  /*1330*/  LDG.E R7, desc[UR4][R6.64] ;  /* 0x0000000406077981 */ /* 0x000ee6000c1e1900 */
[C---:B------:R-:W-:Y:S02]  /*1340*/  ISETP.NE.AND P0, PT, R5.reuse, R28, PT ;  /* 0x0000001c0500720c */ /* 0x040fe40003f05270 */
[----:B------:R-:W-:-:S04]  /*1350*/  LEA R4, R5, 0x1, 0x1 ;  /* 0x0000000105047811 */ /* 0x000fc800078e08ff */
[----:B------:R-:W-:-:S05]  /*1360*/  SEL R5, R9, R4, !P0 ;  /* 0x0000000409057207 */ /* 0x000fca0004000000 */
[----:B----4-:R-:W-:-:S06]  /*1370*/  IMAD.WIDE R4, R5, 0x4, R20 ;  /* 0x0000000405047825 */ /* 0x010fcc00078e0214 */
[----:B------:R-:W3:Y:S01]  /*1380*/  LDG.E R4, desc[UR4][R4.64] ;  /* 0x0000000404047981 */ /* 0x000ee2000c1e1900 */
[----:B--2---:R-:W-:-:S05]  /*1390*/  IMAD.WIDE R20, R11, 0x4, R20 ;  /* 0x000000040b147825 */ /* 0x004fca00078e0214 */
[----:B------:R-:W2:Y:S01]  /*13a0*/  LDG.E R2, desc[UR4][R20.64] ;  /* 0x0000000414027981 */ /* 0x000ea2000c1e1900 */
[----:B------:R-:W-:Y:S01]  /*13b0*/  IMAD.MOV.U32 R3, RZ, RZ, R29 ;  /* 0x000000ffff037224 */ /* 0x000fe200078e001d */
[----:B------:R-:W-:Y:S01]  /*13c0*/  IADD3 R29, PT, PT, R29, 0x1, RZ ;  /* 0x000000011d1d7810 */ /* 0x000fe20007ffe0ff */
[----:B------:R-:W-:Y:S01]  /*13d0*/  BSSY.RECONVERGENT B3, `(.L_x_138) ;  /* 0x00000ed000037945 */ /* 0x000fe20003800200 */
[----:B---3--:R-:W-:Y:S02]  /*13e0*/  IMAD.IADD R13, R4, 0x1, R7 ;  /* 0x00000001040d7824 */ /* 0x008fe400078e0207 */
[----:B------:R-:W-:-:S03]  /*13f0*/  ISETP.NE.AND P2, PT, R29, R0, PT ;  /* 0x000000001d00720c */ /* 0x000fc60003f45270 */
[----:B--2---:R-:W-:-:S13]  /*1400*/  ISETP.GE.AND P0, PT, R13, R2, PT ;  /* 0x000000020d00720c */ /* 0x004fda0003f06270 */
        /* <DEDUP_REMOVED lines=13> */
.L_x_162:
        /* <DEDUP_REMOVED lines=29> */
.L_x_161:
        /* <DEDUP_REMOVED lines=55> */
.L_x_147:
[----:B------:R-:W-:Y:S05]  /*1a20*/  BSYNC.RECONVERGENT B4 ;  /* 0x0000000000047941 */ /* 0x000fea0003800200 */
.L_x_146:
[----:B0-----:R-:W-:Y:S01]  /*1a30*/  IADD3 R3, PT, PT, R25, 0x1, RZ ;  /* 0x0000000119037810 */ /* 0x001fe20007ffe0ff */
        /* <DEDUP_REMOVED lines=20> */
.L_x_149:
[----:B------:R-:W-:Y:S05]  /*1b80*/  BSYNC.RECONVERGENT B4 ;  /* 0x0000000000047941 */ /* 0x000fea0003800200 */
.L_x_148:
[----:B0-----:R-:W-:Y:S01]  /*1b90*/  VIADD R3, R25, 0x2 ;  /* 0x0000000219037836 */ /* 0x001fe20000000000 */
        /* <DEDUP_REMOVED lines=18> */
[----:B-1----:R0:W-:Y:S02]  /*1cc0*/  STG.E.U8 desc[UR4][R12.64], R11 ;  /* 0x0000000b0c007986 */ /* 0x0021e4000c101104 */
.L_x_151:
[----:B------:R-:W-:Y:S05]  /*1cd0*/  BSYNC.RECONVERGENT B4 ;  /* 0x0000000000047941 */ /* 0x000fea0003800200 */
.L_x_150:
[----:B0-----:R-:W-:-:S07]  /*1ce0*/  VIADD R3, R25, 0x3 ;  /* 0x0000000319037836 */ /* 0x001fce0000000000 */
.L_x_145:
[----:B------:R-:W-:Y:S05]  /*1cf0*/  BSYNC.RECONVERGENT B0 ;  /* 0x0000000000007941 */ /* 0x000fea0003800200 */
.L_x_144:
[----:B------:R-:W-:-:S05]  /*1d00*/  IMAD.IADD R2, R25, 0x1, -R24 ;  /* 0x0000000119027824 */ /* 0x000fca00078e0a18 */
[----:B------:R-:W-:-:S13]  /*1d10*/  ISETP.GT.U32.AND P3, PT, R2, -0x4, PT ;  /* 0xfffffffc0200780c */ /* 0x000fda0003f64070 */
[----:B------:R-:W-:Y:S05]  /*1d20*/  @P3 BRA `(.L_x_143) ;  /* 0x00000004004c3947 */ /* 0x000fea0003800000 */
[----:B------:R-:W0:Y:S01]  /*1d30*/  LDC.64 R14, c[0x0][0x3a8] ;  /* 0x0000ea00ff0e7b82 */ /* 0x000e220000000a00 */
[----:B------:R-:W-:-:S07]  /*1d40*/  IMAD.IADD R2, R3, 0x1, -R24 ;  /* 0x0000000103027824 */ /* 0x000fce00078e0a18 */
.L_x_160:
[----:B0-----:R-:W1:Y:S01]  /*1d50*/  LDC.64 R12, c[0x0][0x388] ;  /* 0x0000e200ff0c7b82 */ /* 0x001e620000000a00 */
        /* <DEDUP_REMOVED lines=19> */
[----:B-1----:R2:W-:Y:S04]  /*1e90*/  STG.E.U8 desc[UR4][R22.64], R32 ;  /* 0x0000002016007986 */ /* 0x0025e8000c101104 */
[----:B------:R2:W5:Y:S02]  /*1ea0*/  LDG.E R30, desc[UR4][R16.64] ;  /* 0x00000004101e7981 */ /* 0x000564000c1e1900 */
.L_x_153:
[----:B------:R-:W-:Y:S05]  /*1eb0*/  BSYNC.RECONVERGENT B0 ;  /* 0x0000000000007941 */ /* 0x000fea0003800200 */
.L_x_152:
[----:B--2---:R-:W2:Y:S04]  /*1ec0*/  LDG.E R27, desc[UR4][R12.64+0x4] ;  /* 0x000004040c1b7981 */ /* 0x004ea8000c1e1900 */
        /* <DEDUP_REMOVED lines=10> */
[----:B------:R2:W-:Y:S01]  /*1f70*/  REDG.E.MIN.S32.STRONG.GPU desc[UR4][R22.64], R31 ;  /* 0x0000001f1600798e */ /* 0x0005e2000c92e304 */
[----:B0-----:R-:W-:-:S04]  /*1f80*/  IADD3 R26, P3, PT, R27, UR6, RZ ;  /* 0x000000061b1a7c10 */ /* 0x001fc8000ff7e0ff */
[----:B------:R-:W-:-:S05]  /*1f90*/  LEA.HI.X.SX32 R27, R27, UR7, 0x1, P3 ;  /* 0x000000071b1b7c11 */ /* 0x000fca00098f0eff */
[----:B------:R2:W-:Y:S04]  /*1fa0*/  STG.E.U8 desc[UR4][R26.64], R32 ;  /* 0x000000201a007986 */ /* 0x0005e8000c101104 */
[----:B-1----:R2:W-:Y:S04]  /*1fb0*/  STG.E.U8 desc[UR4][R24.64], R32 ;  /* 0x0000002018007986 */ /* 0x0025e8000c101104 */
[----:B------:R2:W5:Y:S02]  /*1fc0*/  LDG.E R30, desc[UR4][R16.64] ;  /* 0x00000004101e7981 */ /* 0x000564000c1e1900 */
.L_x_155:
[----:B------:R-:W-:Y:S05]  /*1fd0*/  BSYNC.RECONVERGENT B0 ;  /* 0x0000000000007941 */ /* 0x000fea0003800200 */
.L_x_154:
        /* <DEDUP_REMOVED lines=17> */
.L_x_157:
[----:B------:R-:W-:Y:S05]  /*20f0*/  BSYNC.RECONVERGENT B0 ;  /* 0x0000000000007941 */ /* 0x000fea0003800200 */
.L_x_156:
[----:B------:R-:W2:Y:S04]  /*2100*/  LDG.E R13, desc[UR4][R12.64+0xc] ;  /* 0x00000c040c0d7981 */ /* 0x000ea8000c1e1900 */
[----:B------:R-:W3:Y:S01]  /*2110*/  LDG.E R11, desc[UR4][R10.64+0xc] ;  /* 0x00000c040a0b7981 */ /* 0x000ee2000c1e1900 */
[----:B--2---:R-:W-:-:S05]  /*2120*/  IMAD.WIDE R22, R13, 0x4, R14 ;  /* 0x000000040d167825 */ /* 0x004fca00078e020e */
[----:B------:R-:W2:Y:S01]  /*2130*/  LDG.E R24, desc[UR4][R22.64] ;  /* 0x0000000416187981 */ /* 0x000ea2000c1e1900 */
[----:B---3-5:R-:W-:Y:S01]  /*2140*/  IMAD.IADD R25, R11, 0x1, R30 ;  /* 0x000000010b197824 */ /* 0x028fe200078e021e */
[----:B------:R-:W-:Y:S01]  /*2150*/  IADD3 R2, PT, PT, R2, 0x4, RZ ;  /* 0x0000000402027810 */ /* 0x000fe20007ffe0ff */
[----:B------:R-:W-:Y:S03]  /*2160*/  BSSY.RECONVERGENT B0, `(.L_x_158) ;  /* 0x000000d000007945 */ /* 0x000fe60003800200 */
[----:B------:R-:W-:Y:S02]  /*2170*/  ISETP.NE.AND P3, PT, R2, RZ, PT ;  /* 0x000000ff0200720c */ /* 0x000fe40003f65270 */
        /* <DEDUP_REMOVED lines=11> */
.L_x_159:
[----:B------:R-:W-:Y:S05]  /*2230*/  BSYNC.RECONVERGENT B0 ;  /* 0x0000000000007941 */ /* 0x000fea0003800200 */
.L_x_158:
[----:B------:R-:W-:Y:S01]  /*2240*/  VIADD R3, R3, 0x4 ;  /* 0x0000000403037836 */ /* 0x000fe20000000000 */
[----:B------:R-:W-:Y:S06]  /*2250*/  @P3 BRA `(.L_x_160) ;  /* 0xfffffff800bc3947 */ /* 0x000fec000383ffff */
.L_x_143:
[----:B------:R-:W-:Y:S05]  /*2260*/  BSYNC.RECONVERGENT B1 ;  /* 0x0000000000017941 */ /* 0x000fea0003800200 */
.L_x_142:
[----:B------:R-:W-:Y:S05]  /*2270*/  @P0 BRA `(.L_x_161) ;  /* 0xfffffff4000c0947 */ /* 0x000fea000383ffff */
.L_x_141:
[----:B------:R-:W-:Y:S05]  /*2280*/  BSYNC.RECONVERGENT B2 ;  /* 0x0000000000027941 */ /* 0x000fea0003800200 */
.L_x_140:
[----:B------:R-:W-:Y:S05]  /*2290*/  @P1 BRA `(.L_x_162) ;  /* 0xfffffff000901947 */ /* 0x000fea000383ffff */
.L_x_139:
[----:B------:R-:W-:Y:S05]  /*22a0*/  BSYNC.RECONVERGENT B3 ;  /* 0x0000000000037941 */ /* 0x000fea0003800200 */
.L_x_138:
[----:B------:R-:W-:Y:S05]  /*22b0*/  @P2 BRA `(.L_x_163) ;  /* 0xffffffec00fc2947 */ /* 0x000fea000383ffff */
[----:B------:R-:W-:Y:S05]  /*22c0*/  EXIT ;  /* 0x000000000000794d */ /* 0x000fea0003800000 */
.L_x_164:
        /* <DEDUP_REMOVED lines=11> */
.L_x_222:


//--------------------- .text._Z16DijkastraKernel1PiS_S_PbS0_S_iiS0_ --------------------------
	.section	.text._Z16DijkastraKernel1PiS_S_PbS0_S_iiS0_,"ax",@progbits
	.align	128
        .global         _Z16DijkastraKernel1PiS_S_PbS0_S_iiS0_
        .type           _Z16DijkastraKernel1PiS_S_PbS0_S_iiS0_,@function
        .size           _Z16DijkastraKernel1PiS_S_PbS0_S_iiS0_,(.L_x_223 - _Z16DijkastraKernel1PiS_S_PbS0_S_iiS0_)
        .other          _Z16DijkastraKernel1PiS_S_PbS0_S_iiS0_,@"STO_CUDA_ENTRY STV_DEFAULT"
_Z16DijkastraKernel1PiS_S_PbS0_S_iiS0_:
.text._Z16DijkastraKernel1PiS_S_PbS0_S_iiS0_:
        /* <DEDUP_REMOVED lines=37> */
.L_x_192:
        /* <DEDUP_REMOVED lines=27> */
.L_x_191:
        /* <DEDUP_REMOVED lines=27> */
.L_x_190:
        /* <DEDUP_REMOVED lines=52> */
.L_x_176:
[----:B------:R-:W-:Y:S05]  /*08f0*/  BSYNC.RECONVERGENT B5 ;  /* 0x0000000000057941 */ /* 0x000fea0003800200 */
.L_x_175:
        /* <DEDUP_REMOVED lines=21> */
.L_x_178:
[----:B------:R-:W-:Y:S05]  /*0a50*/  BSYNC.RECONVERGENT B5 ;  /* 0x0000000000057941 */ /* 0x000fea0003800200 */
.L_x_177:
        /* <DEDUP_REMOVED lines=20> */
.L_x_180:
[----:B------:R-:W-:Y:S05]  /*0ba0*/  BSYNC.RECONVERGENT B5 ;  /* 0x0000000000057941 */ /* 0x000fea0003800200 */
.L_x_179:
[----:B------:R-:W-:-:S07]  /*0bb0*/  VIADD R29, R31, 0x3 ;  /* 0x000000031f1d7836 */ /* 0x000fce0000000000 */
.L_x_174:
[----:B------:R-:W-:Y:S05]  /*0bc0*/  BSYNC.RECONVERGENT B0 ;  /* 0x0000000000007941 */ /* 0x000fea0003800200 */
.L_x_173:
[----:B------:R-:W-:-:S05]  /*0bd0*/  IMAD.IADD R10, R31, 0x1, -R4 ;  /* 0x000000011f0a7824 */ /* 0x000fca00078e0a04 */
[----:B------:R-:W-:-:S13]  /*0be0*/  ISETP.GT.U32.AND P3, PT, R10, -0x4, PT ;  /* 0xfffffffc0a00780c */ /* 0x000fda0003f64070 */
[----:B------:R-:W-:Y:S05]  /*0bf0*/  @P3 BRA `(.L_x_172) ;  /* 0x0000000400503947 */ /* 0x000fea0003800000 */
.L_x_189:
        /* <DEDUP_REMOVED lines=24> */
.L_x_182:
[----:B------:R-:W-:Y:S05]  /*0d80*/  BSYNC.RECONVERGENT B0 ;  /* 0x0000000000007941 */ /* 0x000fea0003800200 */
.L_x_181:
        /* <DEDUP_REMOVED lines=18> */
.L_x_184:
[----:B------:R-:W-:Y:S05]  /*0eb0*/  BSYNC.RECONVERGENT B0 ;  /* 0x0000000000007941 */ /* 0x000fea0003800200 */
.L_x_183:
        /* <DEDUP_REMOVED lines=18> */
.L_x_186:
[----:B------:R-:W-:Y:S05]  /*0fe0*/  BSYNC.RECONVERGENT B0 ;  /* 0x0000000000007941 */ /* 0x000fea0003800200 */
.L_x_185:
        /* <DEDUP_REMOVED lines=19> */
.L_x_188:
[----:B------:R-:W-:Y:S05]  /*1120*/  BSYNC.RECONVERGENT B0 ;  /* 0x0000000000007941 */ /* 0x000fea0003800200 */
.L_x_187:
[----:B------:R-:W-:Y:S05]  /*1130*/  @P3 BRA `(.L_x_189) ;  /* 0xfffffff800b03947 */ /* 0x000fea000383ffff */
.L_x_172:
[----:B------:R-:W-:Y:S05]  /*1140*/  BSYNC.RECONVERGENT B1 ;  /* 0x0000000000017941 */ /* 0x000fea0003800200 */
.L_x_171:
[----:B------:R-:W-:Y:S05]  /*1150*/  @P0 BRA `(.L_x_190) ;  /* 0xfffffff400140947 */ /* 0x000fea000383ffff */
.L_x_170:
[----:B------:R-:W-:Y:S05]  /*1160*/  BSYNC.RECONVERGENT B2 ;  /* 0x0000000000027941 */ /* 0x000fea0003800200 */
.L_x_169:
[----:B------:R-:W-:Y:S05]  /*1170*/  @P1 BRA `(.L_x_191) ;  /* 0xfffffff000a01947 */ /* 0x000fea000383ffff */
.L_x_168:
[----:B------:R-:W-:Y:S05]  /*1180*/  BSYNC.RECONVERGENT B3 ;  /* 0x0000000000037941 */ /* 0x000fea0003800200 */
.L_x_167:
[----:B------:R-:W-:Y:S05]  /*1190*/  @P2 BRA `(.L_x_192) ;  /* 0xfffffff0002c2947 */ /* 0x000fea000383ffff */
.L_x_166:
[----:B------:R-:W-:Y:S05]  /*11a0*/  BSYNC.RECONVERGENT B4 ;  /* 0x0000000000047941 */ /* 0x000fea0003800200 */
.L_x_165:
        /* <DEDUP_REMOVED lines=16> */
.L_x_218:
        /* <DEDUP_REMOVED lines=35> */
.L_x_217:
        /* <DEDUP_REMOVED lines=29> */
.L_x_216:
        /* <DEDUP_REMOVED lines=55> */
.L_x_202:
[----:B------:R-:W-:Y:S05]  /*1a20*/  BSYNC.RECONVERGENT B4 ;  /* 0x0000000000047941 */ /* 0x000fea0003800200 */
.L_x_201:
        /* <DEDUP_REMOVED lines=21> */
.L_x_204:
[----:B------:R-:W-:Y:S05]  /*1b80*/  BSYNC.RECONVERGENT B4 ;  /* 0x0000000000047941 */ /* 0x000fea0003800200 */
.L_x_203:
        /* <DEDUP_REMOVED lines=20> */
.L_x_206:
[----:B------:R-:W-:Y:S05]  /*1cd0*/  BSYNC.RECONVERGENT B4 ;  /* 0x0000000000047941 */ /* 0x000fea0003800200 */
.L_x_205:
[----:B0-----:R-:W-:-:S07]  /*1ce0*/  VIADD R3, R25, 0x3 ;  /* 0x0000000319037836 */ /* 0x001fce0000000000 */
.L_x_200:
[----:B------:R-:W-:Y:S05]  /*1cf0*/  BSYNC.RECONVERGENT B0 ;  /* 0x0000000000007941 */ /* 0x000fea0003800200 */
.L_x_199:
[----:B------:R-:W-:-:S05]  /*1d00*/  IMAD.IADD R2, R25, 0x1, -R24 ;  /* 0x0000000119027824 */ /* 0x000fca00078e0a18 */
[----:B------:R-:W-:-:S13]  /*1d10*/  ISETP.GT.U32.AND P3, PT, R2, -0x4, PT ;  /* 0xfffffffc0200780c */ /* 0x000fda0003f64070 */
[----:B------:R-:W-:Y:S05]  /*1d20*/  @P3 BRA `(.L_x_198) ;  /* 0x00000004004c3947 */ /* 0x000fea0003800000 */
[----:B------:R-:W0:Y:S01]  /*1d30*/  LDC.64 R14, c[0x0][0x3a8] ;  /* 0x0000ea00ff0e7b82 */ /* 0x000e220000000a00 */
[----:B------:R-:W-:-:S07]  /*1d40*/  IMAD.IADD R2, R3, 0x1, -R24 ;  /* 0x0000000103027824 */ /* 0x000fce00078e0a18 */
.L_x_215:
        /* <DEDUP_REMOVED lines=22> */
.L_x_208:
[----:B------:R-:W-:Y:S05]  /*1eb0*/  BSYNC.RECONVERGENT B0 ;  /* 0x0000000000007941 */ /* 0x000fea0003800200 */
.L_x_207:
        /* <DEDUP_REMOVED lines=17> */
.L_x_210:
[----:B------:R-:W-:Y:S05]  /*1fd0*/  BSYNC.RECONVERGENT B0 ;  /* 0x0000000000007941 */ /* 0x000fea0003800200 */
.L_x_209:
        /* <DEDUP_REMOVED lines=17> */
.L_x_212:
[----:B------:R-:W-:Y:S05]  /*20f0*/  BSYNC.RECONVERGENT B0 ;  /* 0x0000000000007941 */ /* 0x000fea0003800200 */
.L_x_211:
        /* <DEDUP_REMOVED lines=19> */
.L_x_214:
[----:B------:R-:W-:Y:S05]  /*2230*/  BSYNC.RECONVERGENT B0 ;  /* 0x0000000000007941 */ /* 0x000fea0003800200 */
.L_x_213:
[----:B------:R-:W-:Y:S01]  /*2240*/  VIADD R3, R3, 0x4 ;  /* 0x0000000403037836 */ /* 0x000fe20000000000 */
[----:B------:R-:W-:Y:S06]  /*2250*/  @P3 BRA `(.L_x_215) ;  /* 0xfffffff800bc3947 */ /* 0x000fec000383ffff */
.L_x_198:
[----:B------:R-:W-:Y:S05]  /*2260*/  BSYNC.RECONVERGENT B1 ;  /* 0x0000000000017941 */ /* 0x000fea0003800200 */
.L_x_197:
[----:B------:R-:W-:Y:S05]  /*2270*/  @P0 BRA `(.L_x_216) ;  /* 0xfffffff4000c0947 */ /* 0x000fea000383ffff */
.L_x_196:
[----:B------:R-:W-:Y:S05]  /*2280*/  BSYNC.RECONVERGENT B2 ;  /* 0x0000000000027941 */ /* 0x000fea0003800200 */
.L_x_195:
[----:B------:R-:W-:Y:S05]  /*2290*/  @P1 BRA `(.L_x_217) ;  /* 0xfffffff000901947 */ /* 0x000fea000383ffff */
.L_x_194:
[----:B------:R-:W-:Y:S05]  /*22a0*/  BSYNC.RECONVERGENT B3 ;  /* 0x0000000000037941 */ /* 0x000fea0003800200 */
.L_x_193:
[----:B------:R-:W-:Y:S05]  /*22b0*/  @P2 BRA `(.L_x_218) ;  /* 0xffffffec00fc2947 */ /* 0x000fea000383ffff */
[----:B------:R-:W-:Y:S05]  /*22c0*/  EXIT ;  /* 0x000000000000794d */ /* 0x000fea0003800000 */
.L_x_219:
        /* <DEDUP_REMOVED lines=11> */
.L_x_223:


//--------------------- .nv.shared.reserved.0     --------------------------
	.section	.nv.shared.reserved.0,"aw",@nobits
	.weak		__nv_reservedSMEM_offset_0_alias
	.size		__nv_reservedSMEM_offset_0_alias, 0, 64
	.other		__nv_reservedSMEM_offset_0_alias,@"STO_CUDA_RESERVED_SHARED STV_DEFAULT"
__nv_reservedSMEM_offset_0_alias:
	.zero		0
	.zero		64


//--------------------- .nv.constant0._Z16DijkastraKernel4PiS_S_PbS0_S_iiS0_ --------------------------
	.section	.nv.constant0._Z16DijkastraKernel4PiS_S_PbS0_S_iiS0_,"a",@progbits
	.sectionflags	@""
	.align	4
.nv.constant0._Z16DijkastraKernel4PiS_S_PbS0_S_iiS0_:
	.zero		960


//--------------------- .nv.constant0._Z16DijkastraKernel3PiS_S_PbS0_S_iiS0_ --------------------------
	.section	.nv.constant0._Z16DijkastraKernel3PiS_S_PbS0_S_iiS0_,"a",@progbits
	.sectionflags	@""
	.align	4
.nv.constant0._Z16DijkastraKernel3PiS_S_PbS0_S_iiS0_:
	.zero		960


//--------------------- .nv.constant0._Z16DijkastraKernel2PiS_S_PbS0_S_iiS0_ --------------------------
	.section	.nv.constant0._Z16DijkastraKernel2PiS_S_PbS0_S_iiS0_,"a",@progbits
	.sectionflags	@""
	.align	4
.nv.constant0._Z16DijkastraKernel2PiS_S_PbS0_S_iiS0_:
	.zero		960


//--------------------- .nv.constant0._Z16DijkastraKernel1PiS_S_PbS0_S_iiS0_ --------------------------
	.section	.nv.constant0._Z16DijkastraKernel1PiS_S_PbS0_S_iiS0_,"a",@progbits
	.sectionflags	@""
	.align	4
.nv.constant0._Z16DijkastraKernel1PiS_S_PbS0_S_iiS0_:
	.zero		960


//--------------------- SYMBOLS --------------------------

	.type		.nv.reservedSmem.offset0,@object
	.size		.nv.reservedSmem.offset0,0x4
